	.target	sm_90a

	.elftype	@"ET_EXEC"


//--------------------- .note.nv.tkinfo           --------------------------
	.section	.note.nv.tkinfo,"",@"SHT_NOTE"
	.sectionflags	@"SHF_NOTE_NV_TKINFO"
	.tkinfo
        /*0018*/ 	.word	0x00000002
        /*0030*/ 	.string	""
        /*0030*/ 	.string	"ptxas"
        /*0030*/ 	.string	"Cuda compilation tools, release 13.0, V13.0.88"
        /*0030*/ 	.string	"Build cuda_13.0.r13.0/compiler.36424714_0"
        /*0030*/ 	.string	"-arch sm_90a -m 64 "



//--------------------- .note.nv.cuinfo           --------------------------
	.section	.note.nv.cuinfo,"",@"SHT_NOTE"
	.sectionflags	@"SHF_NOTE_NV_CUINFO"
        /*0018*/ 	.short	0x0002
        /*001a*/ 	.short	0x005a
        /*001c*/ 	.short	0x0082
	.zero		2


//--------------------- .nv.info                  --------------------------
	.section	.nv.info,"",@"SHT_CUDA_INFO"
	.align	4


	//----- nvinfo : EIATTR_REGCOUNT
	.align		4
        /*0000*/ 	.byte	0x04, 0x2f
        /*0002*/ 	.short	(.L_15 - .L_14)
	.align		4
.L_14:
        /*0004*/ 	.word	index@(_ZN7cutlass13device_kernelINS_4gemm6kernel13GemmUniversalIN4cute5tupleIJiiiiEEENS1_10collective13CollectiveMmaINS1_34MainloopSm90TmaGmmaWarpSpecializedILi4ENS5_IJNS4_1CILi1EEENSA_ILi8EEESB_EEENS1_35KernelTmaWarpSpecializedCooperativeEEENS5_IJNSA_ILi128EEESG_NSA_ILi64EEEEEENS_6half_tENS5_IJlSB_lEEESJ_SK_NS4_8TiledMMAINS4_8MMA_AtomIJNS4_4SM904GMMA26MMA_64x128x16_F32F16F16_SSILNSO_5MajorE0ELSQ_0ELNSO_7ScaleInE1ELSR_1EEEEEENS4_6LayoutINS5_IJNSA_ILi2EEESB_SB_EEENS5_IJSB_NSA_ILi0EEESX_EEEEENS5_IJNS4_10UnderscoreES10_S10_EEEEENS4_23SM90_TMA_LOAD_MULTICASTENS4_14ComposedLayoutINS4_7SwizzleILi3ELi4ELi3EEENS4_18smem_ptr_flag_bitsILi16EEENSU_INS5_IJSC_SH_EEENS5_IJSH_SB_EEEEEEEvNS4_8identityENS4_13SM90_TMA_LOADES1C_vS1D_EENS_8epilogue10collective6detail29Sm90TmaWarpSpecializedAdapterINS1H_15DefaultEpilogueISJ_SK_SK_NS1G_6thread17LinearCombinationISJ_Li1EffLNS1L_9ScaleType4KindE0ELNS_15FloatRoundStyleE2ESJ_EENS1_15EpilogueDefaultEEEEEvvEEEEvNT_6ParamsE)
        /*0008*/ 	.word	0x000000a8


	//----- nvinfo : EIATTR_FRAME_SIZE
	.align		4
.L_15:
        /*000c*/ 	.byte	0x04, 0x11
        /*000e*/ 	.short	(.L_17 - .L_16)
	.align		4
.L_16:
        /*0010*/ 	.word	index@(_ZN7cutlass13device_kernelINS_4gemm6kernel13GemmUniversalIN4cute5tupleIJiiiiEEENS1_10collective13CollectiveMmaINS1_34MainloopSm90TmaGmmaWarpSpecializedILi4ENS5_IJNS4_1CILi1EEENSA_ILi8EEESB_EEENS1_35KernelTmaWarpSpecializedCooperativeEEENS5_IJNSA_ILi128EEESG_NSA_ILi64EEEEEENS_6half_tENS5_IJlSB_lEEESJ_SK_NS4_8TiledMMAINS4_8MMA_AtomIJNS4_4SM904GMMA26MMA_64x128x16_F32F16F16_SSILNSO_5MajorE0ELSQ_0ELNSO_7ScaleInE1ELSR_1EEEEEENS4_6LayoutINS5_IJNSA_ILi2EEESB_SB_EEENS5_IJSB_NSA_ILi0EEESX_EEEEENS5_IJNS4_10UnderscoreES10_S10_EEEEENS4_23SM90_TMA_LOAD_MULTICASTENS4_14ComposedLayoutINS4_7SwizzleILi3ELi4ELi3EEENS4_18smem_ptr_flag_bitsILi16EEENSU_INS5_IJSC_SH_EEENS5_IJSH_SB_EEEEEEEvNS4_8identityENS4_13SM90_TMA_LOADES1C_vS1D_EENS_8epilogue10collective6detail29Sm90TmaWarpSpecializedAdapterINS1H_15DefaultEpilogueISJ_SK_SK_NS1G_6thread17LinearCombinationISJ_Li1EffLNS1L_9ScaleType4KindE0ELNS_15FloatRoundStyleE2ESJ_EENS1_15EpilogueDefaultEEEEEvvEEEEvNT_6ParamsE)
        /*0014*/ 	.word	0x00000000


	//----- nvinfo : EIATTR_MIN_STACK_SIZE
	.align		4
.L_17:
        /*0018*/ 	.byte	0x04, 0x12
        /*001a*/ 	.short	(.L_19 - .L_18)
	.align		4
.L_18:
        /*001c*/ 	.word	index@(_ZN7cutlass13device_kernelINS_4gemm6kernel13GemmUniversalIN4cute5tupleIJiiiiEEENS1_10collective13CollectiveMmaINS1_34MainloopSm90TmaGmmaWarpSpecializedILi4ENS5_IJNS4_1CILi1EEENSA_ILi8EEESB_EEENS1_35KernelTmaWarpSpecializedCooperativeEEENS5_IJNSA_ILi128EEESG_NSA_ILi64EEEEEENS_6half_tENS5_IJlSB_lEEESJ_SK_NS4_8TiledMMAINS4_8MMA_AtomIJNS4_4SM904GMMA26MMA_64x128x16_F32F16F16_SSILNSO_5MajorE0ELSQ_0ELNSO_7ScaleInE1ELSR_1EEEEEENS4_6LayoutINS5_IJNSA_ILi2EEESB_SB_EEENS5_IJSB_NSA_ILi0EEESX_EEEEENS5_IJNS4_10UnderscoreES10_S10_EEEEENS4_23SM90_TMA_LOAD_MULTICASTENS4_14ComposedLayoutINS4_7SwizzleILi3ELi4ELi3EEENS4_18smem_ptr_flag_bitsILi16EEENSU_INS5_IJSC_SH_EEENS5_IJSH_SB_EEEEEEEvNS4_8identityENS4_13SM90_TMA_LOADES1C_vS1D_EENS_8epilogue10collective6detail29Sm90TmaWarpSpecializedAdapterINS1H_15DefaultEpilogueISJ_SK_SK_NS1G_6thread17LinearCombinationISJ_Li1EffLNS1L_9ScaleType4KindE0ELNS_15FloatRoundStyleE2ESJ_EENS1_15EpilogueDefaultEEEEEvvEEEEvNT_6ParamsE)
        /*0020*/ 	.word	0x00000000
.L_19:


//--------------------- .nv.compat                --------------------------
	.section	.nv.compat,"",@"SHT_CUDA_COMPAT_INFO"
	.align	4
        /*0000*/ 	.byte	0x02, 0x09, 0x01, 0x00, 0x02, 0x02, 0x04, 0x00, 0x02, 0x05, 0x05, 0x00, 0x03, 0x07, 0x01, 0x01
        /*0010*/ 	.byte	0x02, 0x03, 0x01, 0x00, 0x02, 0x06, 0x01, 0x00, 0x04, 0x0b, 0x08, 0x00, 0x00, 0x00, 0x00, 0x00
        /*0020*/ 	.byte	0x00, 0x00, 0x00, 0x00


//--------------------- .nv.info._ZN7cutlass13device_kernelINS_4gemm6kernel13GemmUniversalIN4cute5tupleIJiiiiEEENS1_10collective13CollectiveMmaINS1_34MainloopSm90TmaGmmaWarpSpecializedILi4ENS5_IJNS4_1CILi1EEENSA_ILi8EEESB_EEENS1_35KernelTmaWarpSpecializedCooperativeEEENS5_IJNSA_ILi128EEESG_NSA_ILi64EEEEEENS_6half_tENS5_IJlSB_lEEESJ_SK_NS4_8TiledMMAINS4_8MMA_AtomIJNS4_4SM904GMMA26MMA_64x128x16_F32F16F16_SSILNSO_5MajorE0ELSQ_0ELNSO_7ScaleInE1ELSR_1EEEEEENS4_6LayoutINS5_IJNSA_ILi2EEESB_SB_EEENS5_IJSB_NSA_ILi0EEESX_EEEEENS5_IJNS4_10UnderscoreES10_S10_EEEEENS4_23SM90_TMA_LOAD_MULTICASTENS4_14ComposedLayoutINS4_7SwizzleILi3ELi4ELi3EEENS4_18smem_ptr_flag_bitsILi16EEENSU_INS5_IJSC_SH_EEENS5_IJSH_SB_EEEEEEEvNS4_8identityENS4_13SM90_TMA_LOADES1C_vS1D_EENS_8epilogue10collective6detail29Sm90TmaWarpSpecializedAdapterINS1H_15DefaultEpilogueISJ_SK_SK_NS1G_6thread17LinearCombinationISJ_Li1EffLNS1L_9ScaleType4KindE0ELNS_15FloatRoundStyleE2ESJ_EENS1_15EpilogueDefaultEEEEEvvEEEEvNT_6ParamsE --------------------------
	.section	.nv.info._ZN7cutlass13device_kernelINS_4gemm6kernel13GemmUniversalIN4cute5tupleIJiiiiEEENS1_10collective13CollectiveMmaINS1_34MainloopSm90TmaGmmaWarpSpecializedILi4ENS5_IJNS4_1CILi1EEENSA_ILi8EEESB_EEENS1_35KernelTmaWarpSpecializedCooperativeEEENS5_IJNSA_ILi128EEESG_NSA_ILi64EEEEEENS_6half_tENS5_IJlSB_lEEESJ_SK_NS4_8TiledMMAINS4_8MMA_AtomIJNS4_4SM904GMMA26MMA_64x128x16_F32F16F16_SSILNSO_5MajorE0ELSQ_0ELNSO_7ScaleInE1ELSR_1EEEEEENS4_6LayoutINS5_IJNSA_ILi2EEESB_SB_EEENS5_IJSB_NSA_ILi0EEESX_EEEEENS5_IJNS4_10UnderscoreES10_S10_EEEEENS4_23SM90_TMA_LOAD_MULTICASTENS4_14ComposedLayoutINS4_7SwizzleILi3ELi4ELi3EEENS4_18smem_ptr_flag_bitsILi16EEENSU_INS5_IJSC_SH_EEENS5_IJSH_SB_EEEEEEEvNS4_8identityENS4_13SM90_TMA_LOADES1C_vS1D_EENS_8epilogue10collective6detail29Sm90TmaWarpSpecializedAdapterINS1H_15DefaultEpilogueISJ_SK_SK_NS1G_6thread17LinearCombinationISJ_Li1EffLNS1L_9ScaleType4KindE0ELNS_15FloatRoundStyleE2ESJ_EENS1_15EpilogueDefaultEEEEEvvEEEEvNT_6ParamsE,"",@"SHT_CUDA_INFO"
	.sectionflags	@""
	.align	4


	//----- nvinfo : EIATTR_CUDA_API_VERSION
	.align		4
        /*0000*/ 	.byte	0x04, 0x37
        /*0002*/ 	.short	(.L_21 - .L_20)
.L_20:
        /*0004*/ 	.word	0x00000082


	//----- nvinfo : EIATTR_KPARAM_INFO
	.align		4
.L_21:
        /*0008*/ 	.byte	0x04, 0x17
        /*000a*/ 	.short	(.L_23 - .L_22)
.L_22:
        /*000c*/ 	.word	0x00000000
        /*0010*/ 	.short	0x0000
        /*0012*/ 	.short	0x0070
        /*0014*/ 	.byte	0x00, 0xf0, 0x01, 0x10


	//----- nvinfo : EIATTR_SPARSE_MMA_MASK
	.align		4
.L_23:
        /*0018*/ 	.byte	0x03, 0x50
        /*001a*/ 	.short	0x0000


	//----- nvinfo : EIATTR_MAXREG_COUNT
	.align		4
        /*001c*/ 	.byte	0x03, 0x1b
        /*001e*/ 	.short	0x00a8


	//----- nvinfo : EIATTR_NUM_BARRIERS
	.align		4
        /*0020*/ 	.byte	0x02, 0x4c
        /*0022*/ 	.byte	0x01
	.zero		1


	//----- nvinfo : EIATTR_EXTERNS
	.align		4
        /*0024*/ 	.byte	0x04, 0x0f
        /*0026*/ 	.short	(.L_25 - .L_24)


	//   ....[0]....
	.align		4
.L_24:
        /*0028*/ 	.word	index@(__assertfail)


	//----- nvinfo : EIATTR_MERCURY_ISA_VERSION
	.align		4
.L_25:
        /*002c*/ 	.byte	0x03, 0x5f
        /*002e*/ 	.short	0x0101


	//----- nvinfo : EIATTR_INT_WARP_WIDE_INSTR_OFFSETS
	.align		4
        /*0030*/ 	.byte	0x04, 0x31
        /*0032*/ 	.short	(.L_27 - .L_26)


	//   ....[0]....
.L_26:
        /*0034*/ 	.word	0x00000430


	//   ....[1]....
        /*0038*/ 	.word	0x00000450


	//   ....[2]....
        /*003c*/ 	.word	0x00000620


	//   ....[3]....
        /*0040*/ 	.word	0x00001e90


	//----- nvinfo : EIATTR_COOP_GROUP_MASK_REGIDS
	.align		4
.L_27:
        /*0044*/ 	.byte	0x04, 0x29
        /*0046*/ 	.short	(.L_29 - .L_28)


	//   ....[0]....
.L_28:
        /*0048*/ 	.word	0xffffffff


	//   ....[1]....
        /*004c*/ 	.word	0xffffffff


	//   ....[2]....
        /*0050*/ 	.word	0xffffffff


	//   ....[3]....
        /*0054*/ 	.word	0xffffffff


	//   ....[4]....
        /*0058*/ 	.word	0xffffffff


	//   ....[5]....
        /*005c*/ 	.word	0xffffffff


	//----- nvinfo : EIATTR_COOP_GROUP_INSTR_OFFSETS
	.align		4
.L_29:
        /*0060*/ 	.byte	0x04, 0x28
        /*0062*/ 	.short	(.L_31 - .L_30)


	//   ....[0]....
.L_30:
        /*0064*/ 	.word	0x00000060


	//   ....[1]....
        /*0068*/ 	.word	0x00000070


	//   ....[2]....
        /*006c*/ 	.word	0x00000130


	//   ....[3]....
        /*0070*/ 	.word	0x000002d0


	//   ....[4]....
        /*0074*/ 	.word	0x00000790


	//   ....[5]....
        /*0078*/ 	.word	0x00001410


	//----- nvinfo : EIATTR_REG_RECONFIG
	.align		4
.L_31:
        /*007c*/ 	.byte	0x01, 0x54
	.zero		2


	//----- nvinfo : EIATTR_SYSCALL_OFFSETS
	.align		4
        /*0080*/ 	.byte	0x04, 0x46
        /*0082*/ 	.short	(.L_33 - .L_32)


	//   ....[0]....
.L_32:
        /*0084*/ 	.word	0x00001600


	//----- nvinfo : EIATTR_MBARRIER_INSTR_OFFSETS
	.align		4
.L_33:
        /*0088*/ 	.byte	0x04, 0x39
        /*008a*/ 	.short	(.L_35 - .L_34)


	//   ....[0]....
.L_34:
        /*008c*/ 	.word	0x00000230
        /*0090*/ 	.word	0x000000ff
        /*0094*/ 	.word	0x00000000
        /*0098*/ 	.short	0x0100
        /*009a*/ 	.byte	0x08
	.zero		1


	//   ....[1]....
        /*009c*/ 	.word	0x00000240
        /*00a0*/ 	.word	0x000000ff
        /*00a4*/ 	.word	0x00000020
        /*00a8*/ 	.short	0x0100
        /*00aa*/ 	.byte	0x08
	.zero		1


	//   ....[2]....
        /*00ac*/ 	.word	0x00000250
        /*00b0*/ 	.word	0x000000ff
        /*00b4*/ 	.word	0x00000008
        /*00b8*/ 	.short	0x0100
        /*00ba*/ 	.byte	0x08
	.zero		1


	//   ....[3]....
        /*00bc*/ 	.word	0x00000260
        /*00c0*/ 	.word	0x000000ff
        /*00c4*/ 	.word	0x00000028
        /*00c8*/ 	.short	0x0100
        /*00ca*/ 	.byte	0x08
	.zero		1


	//   ....[4]....
        /*00cc*/ 	.word	0x00000270
        /*00d0*/ 	.word	0x000000ff
        /*00d4*/ 	.word	0x00000010
        /*00d8*/ 	.short	0x0100
        /*00da*/ 	.byte	0x08
	.zero		1


	//   ....[5]....
        /*00dc*/ 	.word	0x00000280
        /*00e0*/ 	.word	0x000000ff
        /*00e4*/ 	.word	0x00000030
        /*00e8*/ 	.short	0x0100
        /*00ea*/ 	.byte	0x08
	.zero		1


	//   ....[6]....
        /*00ec*/ 	.word	0x00000290
        /*00f0*/ 	.word	0x000000ff
        /*00f4*/ 	.word	0x00000018
        /*00f8*/ 	.short	0x0100
        /*00fa*/ 	.byte	0x08
	.zero		1


	//   ....[7]....
        /*00fc*/ 	.word	0x000002a0
        /*0100*/ 	.word	0x000000ff
        /*0104*/ 	.word	0x00000038
        /*0108*/ 	.short	0x0100
        /*010a*/ 	.byte	0x08
	.zero		1


	//   ....[8]....
        /*010c*/ 	.word	0x000006c0
        /*0110*/ 	.word	0x000000ff
        /*0114*/ 	.word	0x00000050
        /*0118*/ 	.short	0x0100
        /*011a*/ 	.byte	0x06
	.zero		1


	//   ....[9]....
        /*011c*/ 	.word	0x00000740
        /*0120*/ 	.word	0x000000ff
        /*0124*/ 	.word	0x00000058
        /*0128*/ 	.short	0x0100
        /*012a*/ 	.byte	0x06
	.zero		1


	//   ....[10]....
        /*012c*/ 	.word	0x000016c0
        /*0130*/ 	.word	0x00000003
        /*0134*/ 	.word	0x00000000
        /*0138*/ 	.short	0x010a
        /*013a*/ 	.byte	0x3f
	.zero		1


	//   ....[11]....
        /*013c*/ 	.word	0x00001720
        /*0140*/ 	.word	0x00000003
        /*0144*/ 	.word	0x00000000
        /*0148*/ 	.short	0x010a
        /*014a*/ 	.byte	0x3f
	.zero		1


	//   ....[12]....
        /*014c*/ 	.word	0x00001aa0
        /*0150*/ 	.word	0x00000005
        /*0154*/ 	.word	0x00000000
        /*0158*/ 	.short	0x010a
        /*015a*/ 	.byte	0x3f
	.zero		1


	//   ....[13]....
        /*015c*/ 	.word	0x00001ae0
        /*0160*/ 	.word	0x00000005
        /*0164*/ 	.word	0x00000000
        /*0168*/ 	.short	0x010a
        /*016a*/ 	.byte	0x3f
	.zero		1


	//   ....[14]....
        /*016c*/ 	.word	0x00001d40
        /*0170*/ 	.word	0x00000004
        /*0174*/ 	.word	0x00000000
        /*0178*/ 	.short	0x0101
        /*017a*/ 	.byte	0x3f
	.zero		1


	//   ....[15]....
        /*017c*/ 	.word	0x00001f00
        /*0180*/ 	.word	0x00000000
        /*0184*/ 	.word	0x00000000
        /*0188*/ 	.short	0x0101
        /*018a*/ 	.byte	0x3f
	.zero		1


	//   ....[16]....
        /*018c*/ 	.word	0x00006fb0
        /*0190*/ 	.word	0x00000014
        /*0194*/ 	.word	0x00000020
        /*0198*/ 	.short	0x010a
        /*019a*/ 	.byte	0x3f
	.zero		1


	//   ....[17]....
        /*019c*/ 	.word	0x00007370
        /*01a0*/ 	.word	0x00000006
        /*01a4*/ 	.word	0x00000058
        /*01a8*/ 	.short	0x0101
        /*01aa*/ 	.byte	0x3f
	.zero		1


	//   ....[18]....
        /*01ac*/ 	.word	0x00007a90
        /*01b0*/ 	.word	0x00000007
        /*01b4*/ 	.word	0x00000000
        /*01b8*/ 	.short	0x010a
        /*01ba*/ 	.byte	0x3f
	.zero		1


	//   ....[19]....
        /*01bc*/ 	.word	0x00007b10
        /*01c0*/ 	.word	0x00000006
        /*01c4*/ 	.word	0x00000000
        /*01c8*/ 	.short	0x010a
        /*01ca*/ 	.byte	0x3f
	.zero		1


	//   ....[20]....
        /*01cc*/ 	.word	0x00007ba0
        /*01d0*/ 	.word	0x00000007
        /*01d4*/ 	.word	0x00000000
        /*01d8*/ 	.short	0x010a
        /*01da*/ 	.byte	0x3f
	.zero		1


	//   ....[21]....
        /*01dc*/ 	.word	0x00007c30
        /*01e0*/ 	.word	0x00000005
        /*01e4*/ 	.word	0x00000000
        /*01e8*/ 	.short	0x010a
        /*01ea*/ 	.byte	0x3f
	.zero		1


	//   ....[22]....
        /*01ec*/ 	.word	0x00007c90
        /*01f0*/ 	.word	0x00000003
        /*01f4*/ 	.word	0x00000000
        /*01f8*/ 	.short	0x010a
        /*01fa*/ 	.byte	0x3f
	.zero		1


	//   ....[23]....
        /*01fc*/ 	.word	0x00007ce0
        /*0200*/ 	.word	0x00000005
        /*0204*/ 	.word	0x00000000
        /*0208*/ 	.short	0x010a
        /*020a*/ 	.byte	0x3f
	.zero		1


	//   ....[24]....
        /*020c*/ 	.word	0x00007db0
        /*0210*/ 	.word	0x00000014
        /*0214*/ 	.word	0x00000020
        /*0218*/ 	.short	0x010a
        /*021a*/ 	.byte	0x3f
	.zero		1


	//   ....[25]....
        /*021c*/ 	.word	0x00007e80
        /*0220*/ 	.word	0x00000007
        /*0224*/ 	.word	0x00000000
        /*0228*/ 	.short	0x010a
        /*022a*/ 	.byte	0x3f
	.zero		1


	//   ....[26]....
        /*022c*/ 	.word	0x00007ed0
        /*0230*/ 	.word	0x00000006
        /*0234*/ 	.word	0x00000000
        /*0238*/ 	.short	0x010a
        /*023a*/ 	.byte	0x3f
	.zero		1


	//   ....[27]....
        /*023c*/ 	.word	0x00007f20
        /*0240*/ 	.word	0x00000007
        /*0244*/ 	.word	0x00000000
        /*0248*/ 	.short	0x010a
        /*024a*/ 	.byte	0x3f
	.zero		1


	//----- nvinfo : EIATTR_NUM_MBARRIERS
	.align		4
.L_35:
        /*024c*/ 	.byte	0x03, 0x38
        /*024e*/ 	.short	0x000a


	//----- nvinfo : EIATTR_EXIT_INSTR_OFFSETS
	.align		4
        /*0250*/ 	.byte	0x04, 0x1c
        /*0252*/ 	.short	(.L_37 - .L_36)


	//   ....[0]....
.L_36:
        /*0254*/ 	.word	0x00000960


	//   ....[1]....
        /*0258*/ 	.word	0x00001170


	//   ....[2]....
        /*025c*/ 	.word	0x00006740


	//   ....[3]....
        /*0260*/ 	.word	0x00006ca0


	//   ....[4]....
        /*0264*/ 	.word	0x00007c80


	//----- nvinfo : EIATTR_MAX_THREADS
	.align		4
.L_37:
        /*0268*/ 	.byte	0x04, 0x05
        /*026a*/ 	.short	(.L_39 - .L_38)
.L_38:
        /*026c*/ 	.word	0x00000180
        /*0270*/ 	.word	0x00000001
        /*0274*/ 	.word	0x00000001


	//----- nvinfo : EIATTR_CRS_STACK_SIZE
	.align		4
.L_39:
        /*0278*/ 	.byte	0x04, 0x1e
        /*027a*/ 	.short	(.L_41 - .L_40)
.L_40:
        /*027c*/ 	.word	0x00000000


	//----- nvinfo : EIATTR_CBANK_PARAM_SIZE
	.align		4
.L_41:
        /*0280*/ 	.byte	0x03, 0x19
        /*0282*/ 	.short	0x0470


	//----- nvinfo : EIATTR_PARAM_CBANK
	.align		4
        /*0284*/ 	.byte	0x04, 0x0a
        /*0286*/ 	.short	(.L_43 - .L_42)
	.align		4
.L_42:
        /*0288*/ 	.word	index@(.nv.constant0._ZN7cutlass13device_kernelINS_4gemm6kernel13GemmUniversalIN4cute5tupleIJiiiiEEENS1_10collective13CollectiveMmaINS1_34MainloopSm90TmaGmmaWarpSpecializedILi4ENS5_IJNS4_1CILi1EEENSA_ILi8EEESB_EEENS1_35KernelTmaWarpSpecializedCooperativeEEENS5_IJNSA_ILi128EEESG_NSA_ILi64EEEEEENS_6half_tENS5_IJlSB_lEEESJ_SK_NS4_8TiledMMAINS4_8MMA_AtomIJNS4_4SM904GMMA26MMA_64x128x16_F32F16F16_SSILNSO_5MajorE0ELSQ_0ELNSO_7ScaleInE1ELSR_1EEEEEENS4_6LayoutINS5_IJNSA_ILi2EEESB_SB_EEENS5_IJSB_NSA_ILi0EEESX_EEEEENS5_IJNS4_10UnderscoreES10_S10_EEEEENS4_23SM90_TMA_LOAD_MULTICASTENS4_14ComposedLayoutINS4_7SwizzleILi3ELi4ELi3EEENS4_18smem_ptr_flag_bitsILi16EEENSU_INS5_IJSC_SH_EEENS5_IJSH_SB_EEEEEEEvNS4_8identityENS4_13SM90_TMA_LOADES1C_vS1D_EENS_8epilogue10collective6detail29Sm90TmaWarpSpecializedAdapterINS1H_15DefaultEpilogueISJ_SK_SK_NS1G_6thread17LinearCombinationISJ_Li1EffLNS1L_9ScaleType4KindE0ELNS_15FloatRoundStyleE2ESJ_EENS1_15EpilogueDefaultEEEEEvvEEEEvNT_6ParamsE)
        /*028c*/ 	.short	0x0210
        /*028e*/ 	.short	0x0470


	//----- nvinfo : EIATTR_SW_WAR
	.align		4
.L_43:
        /*0290*/ 	.byte	0x04, 0x36
        /*0292*/ 	.short	(.L_45 - .L_44)
.L_44:
        /*0294*/ 	.word	0x00000008
.L_45:


//--------------------- .nv.callgraph             --------------------------
	.section	.nv.callgraph,"",@"SHT_CUDA_CALLGRAPH"
	.align	4
	.sectionentsize	8
	.align		4
        /*0000*/ 	.word	0x00000000
	.align		4
        /*0004*/ 	.word	0xffffffff
	.align		4
        /*0008*/ 	.word	index@(_ZN7cutlass13device_kernelINS_4gemm6kernel13GemmUniversalIN4cute5tupleIJiiiiEEENS1_10collective13CollectiveMmaINS1_34MainloopSm90TmaGmmaWarpSpecializedILi4ENS5_IJNS4_1CILi1EEENSA_ILi8EEESB_EEENS1_35KernelTmaWarpSpecializedCooperativeEEENS5_IJNSA_ILi128EEESG_NSA_ILi64EEEEEENS_6half_tENS5_IJlSB_lEEESJ_SK_NS4_8TiledMMAINS4_8MMA_AtomIJNS4_4SM904GMMA26MMA_64x128x16_F32F16F16_SSILNSO_5MajorE0ELSQ_0ELNSO_7ScaleInE1ELSR_1EEEEEENS4_6LayoutINS5_IJNSA_ILi2EEESB_SB_EEENS5_IJSB_NSA_ILi0EEESX_EEEEENS5_IJNS4_10UnderscoreES10_S10_EEEEENS4_23SM90_TMA_LOAD_MULTICASTENS4_14ComposedLayoutINS4_7SwizzleILi3ELi4ELi3EEENS4_18smem_ptr_flag_bitsILi16EEENSU_INS5_IJSC_SH_EEENS5_IJSH_SB_EEEEEEEvNS4_8identityENS4_13SM90_TMA_LOADES1C_vS1D_EENS_8epilogue10collective6detail29Sm90TmaWarpSpecializedAdapterINS1H_15DefaultEpilogueISJ_SK_SK_NS1G_6thread17LinearCombinationISJ_Li1EffLNS1L_9ScaleType4KindE0ELNS_15FloatRoundStyleE2ESJ_EENS1_15EpilogueDefaultEEEEEvvEEEEvNT_6ParamsE)
	.align		4
        /*000c*/ 	.word	index@(__assertfail)
	.align		4
        /*0010*/ 	.word	0x00000000
	.align		4
        /*0014*/ 	.word	0xfffffffe
	.align		4
        /*0018*/ 	.word	0x00000000
	.align		4
        /*001c*/ 	.word	0xfffffffd
	.align		4
        /*0020*/ 	.word	0x00000000
	.align		4
        /*0024*/ 	.word	0xfffffffc


//--------------------- .nv.constant4             --------------------------
	.section	.nv.constant4,"a",@progbits
	.align	8
	.align		8
.nv.constant4:
        /*0000*/ 	.dword	__assertfail
	.align		8
        /*0008*/ 	.dword	__unnamed_1
	.align		8
        /*0010*/ 	.dword	_ZN40_INTERNAL_55d59b42_4_k_cu_951b8c0a_319334cuda3std3__45__cpo5beginE
	.align		8
        /*0018*/ 	.dword	_ZN40_INTERNAL_55d59b42_4_k_cu_951b8c0a_319334cuda3std3__45__cpo3endE
	.align		8
        /*0020*/ 	.dword	_ZN40_INTERNAL_55d59b42_4_k_cu_951b8c0a_319334cuda3std3__45__cpo6cbeginE
	.align		8
        /*0028*/ 	.dword	_ZN40_INTERNAL_55d59b42_4_k_cu_951b8c0a_319334cuda3std3__45__cpo4cendE
	.align		8
        /*0030*/ 	.dword	_ZN40_INTERNAL_55d59b42_4_k_cu_951b8c0a_319334cuda3std3__442_GLOBAL__N__55d59b42_4_k_cu_951b8c0a_319336ignoreE
	.align		8
        /*0038*/ 	.dword	_ZN40_INTERNAL_55d59b42_4_k_cu_951b8c0a_319334cuda3std3__419piecewise_constructE
	.align		8
        /*0040*/ 	.dword	_ZN40_INTERNAL_55d59b42_4_k_cu_951b8c0a_319334cuda3std3__48in_placeE
	.align		8
        /*0048*/ 	.dword	_ZN40_INTERNAL_55d59b42_4_k_cu_951b8c0a_319334cuda3std6ranges3__45__cpo4swapE
	.align		8
        /*0050*/ 	.dword	_ZN40_INTERNAL_55d59b42_4_k_cu_951b8c0a_319334cuda3std6ranges3__45__cpo9iter_moveE
	.align		8
        /*0058*/ 	.dword	_ZN40_INTERNAL_55d59b42_4_k_cu_951b8c0a_319334cute7productE
	.align		8
        /*0060*/ 	.dword	_ZN40_INTERNAL_55d59b42_4_k_cu_951b8c0a_319334cute1_E
	.align		8
        /*0068*/ 	.dword	$str$22
	.align		8
        /*0070*/ 	.dword	$str$23


//--------------------- .text._ZN7cutlass13device_kernelINS_4gemm6kernel13GemmUniversalIN4cute5tupleIJiiiiEEENS1_10collective13CollectiveMmaINS1_34MainloopSm90TmaGmmaWarpSpecializedILi4ENS5_IJNS4_1CILi1EEENSA_ILi8EEESB_EEENS1_35KernelTmaWarpSpecializedCooperativeEEENS5_IJNSA_ILi128EEESG_NSA_ILi64EEEEEENS_6half_tENS5_IJlSB_lEEESJ_SK_NS4_8TiledMMAINS4_8MMA_AtomIJNS4_4SM904GMMA26MMA_64x128x16_F32F16F16_SSILNSO_5MajorE0ELSQ_0ELNSO_7ScaleInE1ELSR_1EEEEEENS4_6LayoutINS5_IJNSA_ILi2EEESB_SB_EEENS5_IJSB_NSA_ILi0EEESX_EEEEENS5_IJNS4_10UnderscoreES10_S10_EEEEENS4_23SM90_TMA_LOAD_MULTICASTENS4_14ComposedLayoutINS4_7SwizzleILi3ELi4ELi3EEENS4_18smem_ptr_flag_bitsILi16EEENSU_INS5_IJSC_SH_EEENS5_IJSH_SB_EEEEEEEvNS4_8identityENS4_13SM90_TMA_LOADES1C_vS1D_EENS_8epilogue10collective6detail29Sm90TmaWarpSpecializedAdapterINS1H_15DefaultEpilogueISJ_SK_SK_NS1G_6thread17LinearCombinationISJ_Li1EffLNS1L_9ScaleType4KindE0ELNS_15FloatRoundStyleE2ESJ_EENS1_15EpilogueDefaultEEEEEvvEEEEvNT_6ParamsE --------------------------
	.section	.text._ZN7cutlass13device_kernelINS_4gemm6kernel13GemmUniversalIN4cute5tupleIJiiiiEEENS1_10collective13CollectiveMmaINS1_34MainloopSm90TmaGmmaWarpSpecializedILi4ENS5_IJNS4_1CILi1EEENSA_ILi8EEESB_EEENS1_35KernelTmaWarpSpecializedCooperativeEEENS5_IJNSA_ILi128EEESG_NSA_ILi64EEEEEENS_6half_tENS5_IJlSB_lEEESJ_SK_NS4_8TiledMMAINS4_8MMA_AtomIJNS4_4SM904GMMA26MMA_64x128x16_F32F16F16_SSILNSO_5MajorE0ELSQ_0ELNSO_7ScaleInE1ELSR_1EEEEEENS4_6LayoutINS5_IJNSA_ILi2EEESB_SB_EEENS5_IJSB_NSA_ILi0EEESX_EEEEENS5_IJNS4_10UnderscoreES10_S10_EEEEENS4_23SM90_TMA_LOAD_MULTICASTENS4_14ComposedLayoutINS4_7SwizzleILi3ELi4ELi3EEENS4_18smem_ptr_flag_bitsILi16EEENSU_INS5_IJSC_SH_EEENS5_IJSH_SB_EEEEEEEvNS4_8identityENS4_13SM90_TMA_LOADES1C_vS1D_EENS_8epilogue10collective6detail29Sm90TmaWarpSpecializedAdapterINS1H_15DefaultEpilogueISJ_SK_SK_NS1G_6thread17LinearCombinationISJ_Li1EffLNS1L_9ScaleType4KindE0ELNS_15FloatRoundStyleE2ESJ_EENS1_15EpilogueDefaultEEEEEvvEEEEvNT_6ParamsE,"ax",@progbits
	.align	128
.text._ZN7cutlass13device_kernelINS_4gemm6kernel13GemmUniversalIN4cute5tupleIJiiiiEEENS1_10collective13CollectiveMmaINS1_34MainloopSm90TmaGmmaWarpSpecializedILi4ENS5_IJNS4_1CILi1EEENSA_ILi8EEESB_EEENS1_35KernelTmaWarpSpecializedCooperativeEEENS5_IJNSA_ILi128EEESG_NSA_ILi64EEEEEENS_6half_tENS5_IJlSB_lEEESJ_SK_NS4_8TiledMMAINS4_8MMA_AtomIJNS4_4SM904GMMA26MMA_64x128x16_F32F16F16_SSILNSO_5MajorE0ELSQ_0ELNSO_7ScaleInE1ELSR_1EEEEEENS4_6LayoutINS5_IJNSA_ILi2EEESB_SB_EEENS5_IJSB_NSA_ILi0EEESX_EEEEENS5_IJNS4_10UnderscoreES10_S10_EEEEENS4_23SM90_TMA_LOAD_MULTICASTENS4_14ComposedLayoutINS4_7SwizzleILi3ELi4ELi3EEENS4_18smem_ptr_flag_bitsILi16EEENSU_INS5_IJSC_SH_EEENS5_IJSH_SB_EEEEEEEvNS4_8identityENS4_13SM90_TMA_LOADES1C_vS1D_EENS_8epilogue10collective6detail29Sm90TmaWarpSpecializedAdapterINS1H_15DefaultEpilogueISJ_SK_SK_NS1G_6thread17LinearCombinationISJ_Li1EffLNS1L_9ScaleType4KindE0ELNS_15FloatRoundStyleE2ESJ_EENS1_15EpilogueDefaultEEEEEvvEEEEvNT_6ParamsE:
        .type           _ZN7cutlass13device_kernelINS_4gemm6kernel13GemmUniversalIN4cute5tupleIJiiiiEEENS1_10collective13CollectiveMmaINS1_34MainloopSm90TmaGmmaWarpSpecializedILi4ENS5_IJNS4_1CILi1EEENSA_ILi8EEESB_EEENS1_35KernelTmaWarpSpecializedCooperativeEEENS5_IJNSA_ILi128EEESG_NSA_ILi64EEEEEENS_6half_tENS5_IJlSB_lEEESJ_SK_NS4_8TiledMMAINS4_8MMA_AtomIJNS4_4SM904GMMA26MMA_64x128x16_F32F16F16_SSILNSO_5MajorE0ELSQ_0ELNSO_7ScaleInE1ELSR_1EEEEEENS4_6LayoutINS5_IJNSA_ILi2EEESB_SB_EEENS5_IJSB_NSA_ILi0EEESX_EEEEENS5_IJNS4_10UnderscoreES10_S10_EEEEENS4_23SM90_TMA_LOAD_MULTICASTENS4_14ComposedLayoutINS4_7SwizzleILi3ELi4ELi3EEENS4_18smem_ptr_flag_bitsILi16EEENSU_INS5_IJSC_SH_EEENS5_IJSH_SB_EEEEEEEvNS4_8identityENS4_13SM90_TMA_LOADES1C_vS1D_EENS_8epilogue10collective6detail29Sm90TmaWarpSpecializedAdapterINS1H_15DefaultEpilogueISJ_SK_SK_NS1G_6thread17LinearCombinationISJ_Li1EffLNS1L_9ScaleType4KindE0ELNS_15FloatRoundStyleE2ESJ_EENS1_15EpilogueDefaultEEEEEvvEEEEvNT_6ParamsE,@function
        .size           _ZN7cutlass13device_kernelINS_4gemm6kernel13GemmUniversalIN4cute5tupleIJiiiiEEENS1_10collective13CollectiveMmaINS1_34MainloopSm90TmaGmmaWarpSpecializedILi4ENS5_IJNS4_1CILi1EEENSA_ILi8EEESB_EEENS1_35KernelTmaWarpSpecializedCooperativeEEENS5_IJNSA_ILi128EEESG_NSA_ILi64EEEEEENS_6half_tENS5_IJlSB_lEEESJ_SK_NS4_8TiledMMAINS4_8MMA_AtomIJNS4_4SM904GMMA26MMA_64x128x16_F32F16F16_SSILNSO_5MajorE0ELSQ_0ELNSO_7ScaleInE1ELSR_1EEEEEENS4_6LayoutINS5_IJNSA_ILi2EEESB_SB_EEENS5_IJSB_NSA_ILi0EEESX_EEEEENS5_IJNS4_10UnderscoreES10_S10_EEEEENS4_23SM90_TMA_LOAD_MULTICASTENS4_14ComposedLayoutINS4_7SwizzleILi3ELi4ELi3EEENS4_18smem_ptr_flag_bitsILi16EEENSU_INS5_IJSC_SH_EEENS5_IJSH_SB_EEEEEEEvNS4_8identityENS4_13SM90_TMA_LOADES1C_vS1D_EENS_8epilogue10collective6detail29Sm90TmaWarpSpecializedAdapterINS1H_15DefaultEpilogueISJ_SK_SK_NS1G_6thread17LinearCombinationISJ_Li1EffLNS1L_9ScaleType4KindE0ELNS_15FloatRoundStyleE2ESJ_EENS1_15EpilogueDefaultEEEEEvvEEEEvNT_6ParamsE,(.L_x_197 - _ZN7cutlass13device_kernelINS_4gemm6kernel13GemmUniversalIN4cute5tupleIJiiiiEEENS1_10collective13CollectiveMmaINS1_34MainloopSm90TmaGmmaWarpSpecializedILi4ENS5_IJNS4_1CILi1EEENSA_ILi8EEESB_EEENS1_35KernelTmaWarpSpecializedCooperativeEEENS5_IJNSA_ILi128EEESG_NSA_ILi64EEEEEENS_6half_tENS5_IJlSB_lEEESJ_SK_NS4_8TiledMMAINS4_8MMA_AtomIJNS4_4SM904GMMA26MMA_64x128x16_F32F16F16_SSILNSO_5MajorE0ELSQ_0ELNSO_7ScaleInE1ELSR_1EEEEEENS4_6LayoutINS5_IJNSA_ILi2EEESB_SB_EEENS5_IJSB_NSA_ILi0EEESX_EEEEENS5_IJNS4_10UnderscoreES10_S10_EEEEENS4_23SM90_TMA_LOAD_MULTICASTENS4_14ComposedLayoutINS4_7SwizzleILi3ELi4ELi3EEENS4_18smem_ptr_flag_bitsILi16EEENSU_INS5_IJSC_SH_EEENS5_IJSH_SB_EEEEEEEvNS4_8identityENS4_13SM90_TMA_LOADES1C_vS1D_EENS_8epilogue10collective6detail29Sm90TmaWarpSpecializedAdapterINS1H_15DefaultEpilogueISJ_SK_SK_NS1G_6thread17LinearCombinationISJ_Li1EffLNS1L_9ScaleType4KindE0ELNS_15FloatRoundStyleE2ESJ_EENS1_15EpilogueDefaultEEEEEvvEEEEvNT_6ParamsE)
        .other          _ZN7cutlass13device_kernelINS_4gemm6kernel13GemmUniversalIN4cute5tupleIJiiiiEEENS1_10collective13CollectiveMmaINS1_34MainloopSm90TmaGmmaWarpSpecializedILi4ENS5_IJNS4_1CILi1EEENSA_ILi8EEESB_EEENS1_35KernelTmaWarpSpecializedCooperativeEEENS5_IJNSA_ILi128EEESG_NSA_ILi64EEEEEENS_6half_tENS5_IJlSB_lEEESJ_SK_NS4_8TiledMMAINS4_8MMA_AtomIJNS4_4SM904GMMA26MMA_64x128x16_F32F16F16_SSILNSO_5MajorE0ELSQ_0ELNSO_7ScaleInE1ELSR_1EEEEEENS4_6LayoutINS5_IJNSA_ILi2EEESB_SB_EEENS5_IJSB_NSA_ILi0EEESX_EEEEENS5_IJNS4_10UnderscoreES10_S10_EEEEENS4_23SM90_TMA_LOAD_MULTICASTENS4_14ComposedLayoutINS4_7SwizzleILi3ELi4ELi3EEENS4_18smem_ptr_flag_bitsILi16EEENSU_INS5_IJSC_SH_EEENS5_IJSH_SB_EEEEEEEvNS4_8identityENS4_13SM90_TMA_LOADES1C_vS1D_EENS_8epilogue10collective6detail29Sm90TmaWarpSpecializedAdapterINS1H_15DefaultEpilogueISJ_SK_SK_NS1G_6thread17LinearCombinationISJ_Li1EffLNS1L_9ScaleType4KindE0ELNS_15FloatRoundStyleE2ESJ_EENS1_15EpilogueDefaultEEEEEvvEEEEvNT_6ParamsE,@"STO_CUDA_ENTRY STV_DEFAULT"
_ZN7cutlass13device_kernelINS_4gemm6kernel13GemmUniversalIN4cute5tupleIJiiiiEEENS1_10collective13CollectiveMmaINS1_34MainloopSm90TmaGmmaWarpSpecializedILi4ENS5_IJNS4_1CILi1EEENSA_ILi8EEESB_EEENS1_35KernelTmaWarpSpecializedCooperativeEEENS5_IJNSA_ILi128EEESG_NSA_ILi64EEEEEENS_6half_tENS5_IJlSB_lEEESJ_SK_NS4_8TiledMMAINS4_8MMA_AtomIJNS4_4SM904GMMA26MMA_64x128x16_F32F16F16_SSILNSO_5MajorE0ELSQ_0ELNSO_7ScaleInE1ELSR_1EEEEEENS4_6LayoutINS5_IJNSA_ILi2EEESB_SB_EEENS5_IJSB_NSA_ILi0EEESX_EEEEENS5_IJNS4_10UnderscoreES10_S10_EEEEENS4_23SM90_TMA_LOAD_MULTICASTENS4_14ComposedLayoutINS4_7SwizzleILi3ELi4ELi3EEENS4_18smem_ptr_flag_bitsILi16EEENSU_INS5_IJSC_SH_EEENS5_IJSH_SB_EEEEEEEvNS4_8identityENS4_13SM90_TMA_LOADES1C_vS1D_EENS_8epilogue10collective6detail29Sm90TmaWarpSpecializedAdapterINS1H_15DefaultEpilogueISJ_SK_SK_NS1G_6thread17LinearCombinationISJ_Li1EffLNS1L_9ScaleType4KindE0ELNS_15FloatRoundStyleE2ESJ_EENS1_15EpilogueDefaultEEEEEvvEEEEvNT_6ParamsE:
[----:B------:R-:W0:Y:S01]  /*0000*/  LDC R1, c[0x0][0x28] ;  /* 0x00000a00ff017b82 */ /* 0x000e220000000800 */
[----:B------:R-:W1:Y:S01]  /*0010*/  S2R R94, SR_TID.X ;  /* 0x00000000005e7919 */ /* 0x000e620000002100 */
[----:B------:R-:W-:Y:S01]  /*0020*/  ELECT P0, URZ, PT ;  /* 0x00000000003f782f */ /* 0x000fe20003800000 */
[----:B------:R-:W-:Y:S01]  /*0030*/  BSSY B0, `(.L_x_0) ;  /* 0x000000f000007945 */ /* 0x000fe20003800000 */
[--C-:B-1----:R-:W-:Y:S02]  /*0040*/  SHF.R.U32.HI R0, RZ, 0x5, R94.reuse ;  /* 0x00000005ff007819 */ /* 0x102fe4000001165e */
[----:B------:R-:W-:-:S03]  /*0050*/  SHF.R.U32.HI R6, RZ, 0x7, R94 ;  /* 0x00000007ff067819 */ /* 0x000fc6000001165e */
[----:B------:R-:W1:Y:S04]  /*0060*/  SHFL.IDX PT, R3, R0, RZ, 0x1f ;  /* 0x00001fff00037589 */ /* 0x000e6800000e0000 */
[----:B------:R2:W3:Y:S01]  /*0070*/  SHFL.IDX PT, R2, R6, RZ, 0x1f ;  /* 0x00001fff06027589 */ /* 0x0004e200000e0000 */
[----:B-1----:R-:W-:-:S13]  /*0080*/  ISETP.NE.OR P0, PT, R3, RZ, !P0 ;  /* 0x000000ff0300720c */ /* 0x002fda0004705670 */
[----:B0-23--:R-:W-:Y:S05]  /*0090*/  @P0 BRA `(.L_x_1) ;  /* 0x0000000000200947 */ /* 0x00dfea0003800000 */
[----:B------:R-:W-:Y:S02]  /*00a0*/  ULDC.64 UR4, c[0x0][0x198] ;  /* 0x0000660000047ab9 */ /* 0x000fe40000000a00 */
[----:B------:R-:W-:Y:S02]  /*00b0*/  UIADD3 UR6, UP0, UR4, 0xf0, URZ ;  /* 0x000000f004067890 */ /* 0x000fe4000ff1e03f */
[----:B------:R-:W-:Y:S02]  /*00c0*/  UIADD3 UR4, UP1, UR4, 0x1f0, URZ ;  /* 0x000001f004047890 */ /* 0x000fe4000ff3e03f */
[----:B------:R-:W-:Y:S02]  /*00d0*/  UIADD3.X UR7, URZ, UR5, URZ, UP0, !UPT ;  /* 0x000000053f077290 */ /* 0x000fe400087fe43f */
[----:B------:R-:W-:-:S07]  /*00e0*/  UIADD3.X UR5, URZ, UR5, URZ, UP1, !UPT ;  /* 0x000000053f057290 */ /* 0x000fce0008ffe43f */
[----:B------:R0:W-:Y:S02]  /*00f0*/  UTMACCTL.PF [UR6] ;  /* 0x00000000060079b9 */ /* 0x0001e40008040000 */
[----:B------:R0:W-:Y:S02]  /*0100*/  UTMACCTL.PF [UR4] ;  /* 0x00000000040079b9 */ /* 0x0001e40008040000 */
[----:B0-----:R-:W-:Y:S01]  /*0110*/  NOP ;  /* 0x0000000000007918 */ /* 0x001fe20000000000 */
.L_x_1:
[----:B------:R-:W-:Y:S05]  /*0120*/  BSYNC B0 ;  /* 0x0000000000007941 */ /* 0x000fea0003800000 */
.L_x_0:
[----:B------:R-:W0:Y:S02]  /*0130*/  SHFL.IDX PT, R5, R0, RZ, 0x1f ;  /* 0x00001fff00057589 */ /* 0x000e2400000e0000 */
[----:B0-----:R-:W-:-:S13]  /*0140*/  ISETP.NE.AND P0, PT, R5, RZ, PT ;  /* 0x000000ff0500720c */ /* 0x001fda0003f05270 */
[----:B------:R-:W-:Y:S05]  /*0150*/  @P0 BRA `(.L_x_2) ;  /* 0x0000000000580947 */ /* 0x000fea0003800000 */
[----:B------:R-:W0:Y:S01]  /*0160*/  S2UR UR8, SR_CgaCtaId ;  /* 0x00000000000879c3 */ /* 0x000e220000008800 */
[----:B------:R-:W-:Y:S01]  /*0170*/  UMOV UR4, 0x400 ;  /* 0x0000040000047882 */ /* 0x000fe20000000000 */
[----:B------:R-:W-:Y:S01]  /*0180*/  UMOV UR5, 0x1 ;  /* 0x0000000100057882 */ /* 0x000fe20000000000 */
[----:B------:R-:W-:Y:S01]  /*0190*/  UMOV UR6, 0x10 ;  /* 0x0000001000067882 */ /* 0x000fe20000000000 */
[----:B------:R-:W-:Y:S01]  /*01a0*/  ELECT P0, URZ, PT ;  /* 0x00000000003f782f */ /* 0x000fe20003800000 */
[----:B------:R-:W-:-:S04]  /*01b0*/  UIADD3 UR6, -UR6, 0x100000, URZ ;  /* 0x0010000006067890 */ /* 0x000fc8000fffe13f */
[----:B------:R-:W-:Y:S02]  /*01c0*/  USHF.L.U32 UR7, UR6, 0xb, URZ ;  /* 0x0000000b06077899 */ /* 0x000fe4000800063f */
[----:B------:R-:W-:Y:S02]  /*01d0*/  USHF.L.U32 UR6, UR6, 0x1, URZ ;  /* 0x0000000106067899 */ /* 0x000fe4000800063f */
[----:B0-----:R-:W-:Y:S02]  /*01e0*/  ULEA UR8, UR8, UR4, 0x18 ;  /* 0x0000000408087291 */ /* 0x001fe4000f8ec03f */
[----:B------:R-:W-:-:S04]  /*01f0*/  UIADD3 UR4, -UR5, 0x100000, URZ ;  /* 0x0010000005047890 */ /* 0x000fc8000fffe13f */
[----:B------:R-:W-:Y:S02]  /*0200*/  USHF.L.U32 UR5, UR4, 0xb, URZ ;  /* 0x0000000b04057899 */ /* 0x000fe4000800063f */
[----:B------:R-:W-:Y:S01]  /*0210*/  USHF.L.U32 UR4, UR4, 0x1, URZ ;  /* 0x0000000104047899 */ /* 0x000fe2000800063f */
[----:B------:R-:W0:Y:S11]  /*0220*/  FENCE.VIEW.ASYNC.S ;  /* 0x00000000000073c6 */ /* 0x000e360000000000 */
[----:B0-----:R0:W1:Y:S01]  /*0230*/  SYNCS.EXCH.64 URZ, [UR8], UR4 ;  /* 0x00000004083f75b2 */ /* 0x0010620008000100 */
[----:B------:R0:W2:Y:S01]  /*0240*/  SYNCS.EXCH.64 URZ, [UR8+0x20], UR6 ;  /* 0x00002006083f75b2 */ /* 0x0000a20008000100 */
[----:B------:R0:W3:Y:S01]  /*0250*/  SYNCS.EXCH.64 URZ, [UR8+0x8], UR4 ;  /* 0x00000804083f75b2 */ /* 0x0000e20008000100 */
[----:B------:R0:W4:Y:S01]  /*0260*/  SYNCS.EXCH.64 URZ, [UR8+0x28], UR6 ;  /* 0x00002806083f75b2 */ /* 0x0001220008000100 */
[----:B------:R0:W0:Y:S01]  /*0270*/  SYNCS.EXCH.64 URZ, [UR8+0x10], UR4 ;  /* 0x00001004083f75b2 */ /* 0x0000220008000100 */
[----:B------:R0:W0:Y:S01]  /*0280*/  SYNCS.EXCH.64 URZ, [UR8+0x30], UR6 ;  /* 0x00003006083f75b2 */ /* 0x0000220008000100 */
[----:B------:R0:W0:Y:S01]  /*0290*/  SYNCS.EXCH.64 URZ, [UR8+0x18], UR4 ;  /* 0x00001804083f75b2 */ /* 0x0000220008000100 */
[----:B------:R0:W0:Y:S01]  /*02a0*/  SYNCS.EXCH.64 URZ, [UR8+0x38], UR6 ;  /* 0x00003806083f75b2 */ /* 0x0000220008000100 */
[----:B------:R-:W-:Y:S01]  /*02b0*/  NOP ;  /* 0x0000000000007918 */ /* 0x000fe20000000000 */
.L_x_2:
[----:B------:R-:W-:Y:S01]  /*02c0*/  SHF.R.S32.HI R7, RZ, 0x1f, R94 ;  /* 0x0000001fff077819 */ /* 0x000fe2000001145e */
[----:B------:R-:W5:Y:S01]  /*02d0*/  SHFL.IDX PT, R0, R0, RZ, 0x1f ;  /* 0x00001fff00007589 */ /* 0x000f6200000e0000 */
[----:B0-----:R-:W0:Y:S01]  /*02e0*/  S2UR UR8, SR_CTAID.X ;  /* 0x00000000000879c3 */ /* 0x001e220000002500 */
[----:B------:R-:W-:Y:S02]  /*02f0*/  ELECT P0, URZ, PT ;  /* 0x00000000003f782f */ /* 0x000fe40003800000 */
[----:B------:R-:W-:Y:S01]  /*0300*/  LEA.HI R7, R7, R94, RZ, 0x7 ;  /* 0x0000005e07077211 */ /* 0x000fe200078f38ff */
[----:B------:R-:W1:Y:S01]  /*0310*/  S2R R4, SR_CTAID.Y ;  /* 0x0000000000047919 */ /* 0x000e620000002600 */
[----:B------:R-:W-:Y:S01]  /*0320*/  ULDC UR4, c[0x0][0x154] ;  /* 0x0000550000047ab9 */ /* 0x000fe20000000800 */
[----:B------:R-:W-:Y:S01]  /*0330*/  NOP ;  /* 0x0000000000007918 */ /* 0x000fe20000000000 */
[----:B------:R-:W-:Y:S01]  /*0340*/  LOP3.LUT R7, R7, 0xffffff80, RZ, 0xc0, !PT ;  /* 0xffffff8007077812 */ /* 0x000fe200078ec0ff */
[----:B------:R-:W-:Y:S01]  /*0350*/  NOP ;  /* 0x0000000000007918 */ /* 0x000fe20000000000 */
[----:B------:R-:W2:Y:S03]  /*0360*/  LDC R14, c[0x0][0x140] ;  /* 0x00005000ff0e7b82 */ /* 0x000ea60000000800 */
[----:B------:R-:W-:-:S05]  /*0370*/  IMAD.IADD R7, R94, 0x1, -R7 ;  /* 0x000000015e077824 */ /* 0x000fca00078e0a07 */
[----:B------:R-:W-:Y:S01]  /*0380*/  SHF.R.S32.HI R8, RZ, 0x1f, R7 ;  /* 0x0000001fff087819 */ /* 0x000fe20000011407 */
[----:B------:R-:W3:Y:S01]  /*0390*/  LDC R12, c[0x0][0x144] ;  /* 0x00005100ff0c7b82 */ /* 0x000ee20000000800 */
[----:B------:R-:W-:Y:S02]  /*03a0*/  LOP3.LUT P2, RZ, R7, 0x7, RZ, 0xc0, !PT ;  /* 0x0000000707ff7812 */ /* 0x000fe4000784c0ff */
[----:B------:R-:W-:Y:S02]  /*03b0*/  LEA.HI R8, R8, R7, RZ, 0x3 ;  /* 0x0000000708087211 */ /* 0x000fe400078f18ff */
[----:B-----5:R-:W-:Y:S02]  /*03c0*/  ISETP.NE.OR P0, PT, R0, RZ, !P0 ;  /* 0x000000ff0000720c */ /* 0x020fe40004705670 */
[--C-:B------:R-:W-:Y:S02]  /*03d0*/  SHF.R.S32.HI R0, RZ, 0x3, R8.reuse ;  /* 0x00000003ff007819 */ /* 0x100fe40000011408 */
[----:B------:R-:W-:-:S02]  /*03e0*/  SHF.R.S32.HI R9, RZ, 0x1f, R8 ;  /* 0x0000001fff097819 */ /* 0x000fc40000011408 */
[----:B------:R-:W-:Y:S02]  /*03f0*/  SHF.R.S32.HI R8, RZ, 0x1f, R5 ;  /* 0x0000001fff087819 */ /* 0x000fe40000011405 */
[----:B------:R-:W-:Y:S02]  /*0400*/  LEA.HI R9, R9, R0, RZ, 0x2 ;  /* 0x0000000009097211 */ /* 0x000fe400078f10ff */
[----:B------:R-:W-:Y:S02]  /*0410*/  LEA.HI R8, R8, R5, RZ, 0x2 ;  /* 0x0000000508087211 */ /* 0x000fe400078f10ff */
[----:B-1----:R-:W-:Y:S01]  /*0420*/  I2FP.F32.U32 R11, R4 ;  /* 0x00000004000b7245 */ /* 0x002fe20000201000 */
[----:B------:R-:W-:Y:S01]  /*0430*/  VOTEU.ALL UP0, P0 ;  /* 0x00000000003f7886 */ /* 0x000fe20000000000 */
[----:B------:R-:W-:Y:S01]  /*0440*/  LOP3.LUT R10, R8, 0x3ffffffc, RZ, 0xc0, !PT ;  /* 0x3ffffffc080a7812 */ /* 0x000fe200078ec0ff */
[----:B------:R-:W-:Y:S01]  /*0450*/  VOTEU.ALL UP1, P0 ;  /* 0x00000000003f7886 */ /* 0x000fe20000020000 */
[----:B------:R-:W-:Y:S01]  /*0460*/  LOP3.LUT R9, R9, 0xfffffffc, RZ, 0xc0, !PT ;  /* 0xfffffffc09097812 */ /* 0x000fe200078ec0ff */
[----:B------:R-:W-:Y:S01]  /*0470*/  FMUL R13, R11, UR4 ;  /* 0x000000040b0d7c20 */ /* 0x000fe20008400000 */
[----:B------:R-:W1:Y:S01]  /*0480*/  @!UP0 S2UR UR7, SR_CgaCtaId ;  /* 0x00000000000789c3 */ /* 0x000e620000008800 */
[----:B------:R-:W-:Y:S01]  /*0490*/  IMAD.IADD R11, R5, 0x1, -R10 ;  /* 0x00000001050b7824 */ /* 0x000fe200078e0a0a */
[----:B0-----:R-:W-:Y:S01]  /*04a0*/  I2FP.F32.U32 R10, UR8 ;  /* 0x00000008000a7c45 */ /* 0x001fe20008201000 */
[----:B------:R-:W-:Y:S01]  /*04b0*/  IMAD.IADD R8, R0, 0x1, -R9 ;  /* 0x0000000100087824 */ /* 0x000fe200078e0a09 */
[----:B------:R-:W-:Y:S01]  /*04c0*/  ULDC UR4, c[0x0][0x150] ;  /* 0x0000540000047ab9 */ /* 0x000fe20000000800 */
[----:B------:R-:W0:Y:S01]  /*04d0*/  F2I.U32.TRUNC.NTZ R13, R13 ;  /* 0x0000000d000d7305 */ /* 0x000e22000020f000 */
[----:B------:R-:W-:Y:S01]  /*04e0*/  SHF.R.S32.HI R0, RZ, 0x1f, R3 ;  /* 0x0000001fff007819 */ /* 0x000fe20000011403 */
[----:B------:R-:W-:Y:S01]  /*04f0*/  FMUL R10, R10, UR4 ;  /* 0x000000040a0a7c20 */ /* 0x000fe20008400000 */
[----:B------:R-:W5:Y:S01]  /*0500*/  LDC R9, c[0x0][0x148] ;  /* 0x00005200ff097b82 */ /* 0x000f620000000800 */
[----:B------:R-:W-:Y:S01]  /*0510*/  IMAD R8, R11, 0x4, R8 ;  /* 0x000000040b087824 */ /* 0x000fe200078e0208 */
[----:B------:R-:W-:Y:S01]  /*0520*/  LEA.HI R0, R0, R3, RZ, 0x2 ;  /* 0x0000000300007211 */ /* 0x000fe200078f10ff */
[----:B------:R-:W-:Y:S01]  /*0530*/  UMOV UR4, 0x20 ;  /* 0x0000002000047882 */ /* 0x000fe20000000000 */
[----:B------:R-:W-:Y:S01]  /*0540*/  @!UP0 UMOV UR6, 0x400 ;  /* 0x0000040000068882 */ /* 0x000fe20000000000 */
[----:B------:R-:W4:Y:S01]  /*0550*/  F2I.U32.TRUNC.NTZ R10, R10 ;  /* 0x0000000a000a7305 */ /* 0x000f22000020f000 */
[----:B------:R-:W-:Y:S01]  /*0560*/  LOP3.LUT R0, R0, 0xfffffffc, RZ, 0xc0, !PT ;  /* 0xfffffffc00007812 */ /* 0x000fe200078ec0ff */
[----:B------:R-:W-:Y:S01]  /*0570*/  IMAD.SHL.U32 R19, R8, 0x4, RZ ;  /* 0x0000000408137824 */ /* 0x000fe200078e00ff */
[----:B------:R-:W-:-:S04]  /*0580*/  @!UP0 UIADD3 UR4, -UR4, 0x100000, URZ ;  /* 0x0010000004048890 */ /* 0x000fc8000fffe13f */
[----:B------:R-:W-:Y:S02]  /*0590*/  @!UP0 USHF.L.U32 UR5, UR4, 0xb, URZ ;  /* 0x0000000b04058899 */ /* 0x000fe4000800063f */
[----:B------:R-:W-:Y:S01]  /*05a0*/  @!UP0 USHF.L.U32 UR4, UR4, 0x1, URZ ;  /* 0x0000000104048899 */ /* 0x000fe2000800063f */
[----:B--2---:R-:W-:Y:S01]  /*05b0*/  ISETP.EQ.U32.AND P3, PT, R14, 0x1, PT ;  /* 0x000000010e00780c */ /* 0x004fe20003f62070 */
[----:B------:R-:W-:Y:S01]  /*05c0*/  IMAD.IADD R3, R3, 0x1, -R0 ;  /* 0x0000000103037824 */ /* 0x000fe200078e0a00 */
[----:B------:R-:W-:Y:S01]  /*05d0*/  LOP3.LUT R19, R8, 0xc, R19, 0x78, !PT ;  /* 0x0000000c08137812 */ /* 0x000fe200078e7813 */
[----:B0-----:R-:W-:Y:S02]  /*05e0*/  IMAD.MOV R22, RZ, RZ, -R13 ;  /* 0x000000ffff167224 */ /* 0x001fe400078e0a0d */
[----:B------:R-:W-:Y:S01]  /*05f0*/  VIADD R8, R2, 0xffffffff ;  /* 0xffffffff02087836 */ /* 0x000fe20000000000 */
[----:B-1----:R-:W-:Y:S01]  /*0600*/  @!UP0 ULEA UR6, UR7, UR6, 0x18 ;  /* 0x0000000607068291 */ /* 0x002fe2000f8ec03f */
[----:B------:R-:W-:Y:S01]  /*0610*/  ISETP.NE.AND P1, PT, R3, 0x3, PT ;  /* 0x000000030300780c */ /* 0x000fe20003f25270 */
[----:B------:R-:W-:Y:S01]  /*0620*/  VOTEU.ALL UP0, P0 ;  /* 0x00000000003f7886 */ /* 0x000fe20000000000 */
[----:B------:R-:W-:Y:S01]  /*0630*/  ISETP.LT.U32.AND P0, PT, R19, 0x8, !P2 ;  /* 0x000000081300780c */ /* 0x000fe20005701070 */
[----:B----4-:R-:W-:Y:S01]  /*0640*/  IMAD.MOV R7, RZ, RZ, -R10 ;  /* 0x000000ffff077224 */ /* 0x010fe200078e0a0a */
[----:B------:R-:W-:-:S02]  /*0650*/  ISETP.EQ.OR P1, PT, R3, RZ, !P1 ;  /* 0x000000ff0300720c */ /* 0x000fc40004f22670 */
[----:B------:R-:W-:Y:S01]  /*0660*/  ISETP.GE.U32.AND P5, PT, R8, 0x2, PT ;  /* 0x000000020800780c */ /* 0x000fe20003fa6070 */
[----:B-----5:R-:W-:Y:S01]  /*0670*/  IMAD R0, R9, R22, R4 ;  /* 0x0000001609007224 */ /* 0x020fe200078e0204 */
[----:B------:R-:W-:Y:S01]  /*0680*/  ISETP.EQ.AND P1, PT, R2, RZ, P1 ;  /* 0x000000ff0200720c */ /* 0x000fe20000f22270 */
[----:B---3--:R-:W-:Y:S01]  /*0690*/  IMAD R7, R12, R7, UR8 ;  /* 0x000000080c077e24 */ /* 0x008fe2000f8e0207 */
[----:B------:R-:W-:Y:S01]  /*06a0*/  ISETP.NE.AND P2, PT, R2, RZ, PT ;  /* 0x000000ff0200720c */ /* 0x000fe20003f45270 */
[----:B------:R-:W0:Y:S02]  /*06b0*/  FENCE.VIEW.ASYNC.S ;  /* 0x00000000000073c6 */ /* 0x000e240000000000 */
[----:B0-----:R0:W1:Y:S01]  /*06c0*/  @!UP0 SYNCS.EXCH.64 URZ, [UR6+0x50], UR4 ;  /* 0x00005004063f85b2 */ /* 0x0010620008000100 */
[----:B------:R-:W-:Y:S02]  /*06d0*/  ISETP.NE.AND P4, PT, R0, R19, PT ;  /* 0x000000130000720c */ /* 0x000fe40003f85270 */
[----:B------:R-:W-:-:S02]  /*06e0*/  SEL R18, RZ, 0x1, !P1 ;  /* 0x00000001ff127807 */ /* 0x000fc40004800000 */
[----:B------:R-:W-:Y:S02]  /*06f0*/  ISETP.EQ.OR P4, PT, R7, RZ, !P4 ;  /* 0x000000ff0700720c */ /* 0x000fe40006782670 */
[----:B------:R-:W-:Y:S02]  /*0700*/  LOP3.LUT R0, R94, 0x7f, RZ, 0xc0, !PT ;  /* 0x0000007f5e007812 */ /* 0x000fe400078ec0ff */
[----:B------:R-:W-:Y:S02]  /*0710*/  PLOP3.LUT P0, PT, P0, P4, PT, 0x80, 0x0 ;  /* 0x000000000000781c */ /* 0x000fe40000709070 */
[----:B------:R-:W-:Y:S02]  /*0720*/  SEL R18, R18, 0x2, P5 ;  /* 0x0000000212127807 */ /* 0x000fe40002800000 */
[----:B------:R-:W-:Y:S01]  /*0730*/  P2R R102, PR, RZ, 0x1 ;  /* 0x00000001ff667803 */ /* 0x000fe20000000000 */
[----:B------:R0:W2:Y:S01]  /*0740*/  @!UP1 SYNCS.EXCH.64 URZ, [UR6+0x58], UR4 ;  /* 0x00005804063f95b2 */ /* 0x0000a20008000100 */
[----:B------:R-:W-:Y:S01]  /*0750*/  NOP ;  /* 0x0000000000007918 */ /* 0x000fe20000000000 */
[----:B------:R-:W-:Y:S06]  /*0760*/  @!P3 BRA `(.L_x_3) ;  /* 0x000000000008b947 */ /* 0x000fec0003800000 */
[----:B-12---:R-:W-:Y:S01]  /*0770*/  UCGABAR_ARV ;  /* 0x00000000000079c7 */ /* 0x006fe20008000000 */
[----:B------:R-:W-:Y:S05]  /*0780*/  BRA `(.L_x_4) ;  /* 0x0000000000047947 */ /* 0x000fea0003800000 */
.L_x_3:
[----:B-12---:R-:W-:Y:S01]  /*0790*/  NOP ;  /* 0x0000000000007918 */ /* 0x006fe20000000000 */
.L_x_4:
[----:B------:R-:W1:Y:S01]  /*07a0*/  LDC R2, c[0x0][0x65c] ;  /* 0x00019700ff027b82 */ /* 0x000e620000000800 */
[----:B------:R-:W-:Y:S02]  /*07b0*/  IMAD.U32 R10, RZ, RZ, UR8 ;  /* 0x00000008ff0a7e24 */ /* 0x000fe4000f8e00ff */
[----:B------:R-:W-:Y:S01]  /*07c0*/  IMAD.MOV.U32 R11, RZ, RZ, RZ ;  /* 0x000000ffff0b7224 */ /* 0x000fe200078e00ff */
[----:B-1----:R-:W-:-:S04]  /*07d0*/  ISETP.NE.AND P1, PT, R2, 0x1, PT ;  /* 0x000000010200780c */ /* 0x002fc80003f25270 */
[----:B------:R-:W-:-:S09]  /*07e0*/  P2R R5, PR, RZ, 0x2 ;  /* 0x00000002ff057803 */ /* 0x000fd20000000000 */
[----:B------:R-:W1:Y:S01]  /*07f0*/  @P1 LDC R17, c[0x0][0x10] ;  /* 0x00000400ff111b82 */ /* 0x000e620000000800 */
[----:B------:R-:W-:Y:S02]  /*0800*/  @P1 IMAD.MOV.U32 R5, RZ, RZ, RZ ;  /* 0x000000ffff051224 */ /* 0x000fe400078e00ff */
[----:B------:R-:W-:-:S05]  /*0810*/  @P1 IMAD.MOV.U32 R15, RZ, RZ, RZ ;  /* 0x000000ffff0f1224 */ /* 0x000fca00078e00ff */
[----:B------:R-:W2:Y:S01]  /*0820*/  @!P1 LDC R13, c[0x0][0xc] ;  /* 0x00000300ff0d9b82 */ /* 0x000ea20000000800 */
[----:B0-----:R-:W-:Y:S01]  /*0830*/  ULDC UR4, c[0x0][0xc] ;  /* 0x0000030000047ab9 */ /* 0x001fe20000000800 */
[----:B------:R-:W-:Y:S01]  /*0840*/  ULDC UR5, c[0x0][0x10] ;  /* 0x0000040000057ab9 */ /* 0x000fe20000000800 */
[----:B------:R-:W-:Y:S01]  /*0850*/  ULDC UR6, c[0x0][0x14] ;  /* 0x0000050000067ab9 */ /* 0x000fe20000000800 */
[----:B------:R-:W-:-:S04]  /*0860*/  UIMAD.WIDE.U32 UR4, UR4, UR5, URZ ;  /* 0x00000005040472a5 */ /* 0x000fc8000f8e003f */
[----:B------:R-:W-:Y:S02]  /*0870*/  UIMAD.WIDE.U32 UR36, UR4, UR6, URZ ;  /* 0x00000006042472a5 */ /* 0x000fe4000f8e003f */
[----:B------:R-:W-:-:S04]  /*0880*/  UIMAD UR42, UR5, UR6, URZ ;  /* 0x00000006052a72a4 */ /* 0x000fc8000f8e023f */
[----:B------:R-:W-:Y:S01]  /*0890*/  UIADD3 UR42, UR37, UR42, URZ ;  /* 0x0000002a252a7290 */ /* 0x000fe2000fffe03f */
[----:B-1----:R-:W-:-:S04]  /*08a0*/  @P1 IMAD.WIDE.U32 R16, R17, UR8, R4 ;  /* 0x0000000811101c25 */ /* 0x002fc8000f8e0004 */
[----:B------:R-:W-:Y:S02]  /*08b0*/  @P1 IMAD.IADD R17, R17, 0x1, R15 ;  /* 0x0000000111111824 */ /* 0x000fe400078e020f */
[----:B--2---:R-:W-:-:S04]  /*08c0*/  @!P1 IMAD.WIDE.U32 R10, R4, R13, R10 ;  /* 0x0000000d040a9225 */ /* 0x004fc800078e000a */
[----:B------:R-:W-:Y:S02]  /*08d0*/  @!P1 IMAD.MOV.U32 R16, RZ, RZ, R10 ;  /* 0x000000ffff109224 */ /* 0x000fe400078e000a */
[----:B------:R-:W-:Y:S01]  /*08e0*/  @!P1 IMAD.MOV.U32 R17, RZ, RZ, R11 ;  /* 0x000000ffff119224 */ /* 0x000fe200078e000b */
[----:B------:R-:W-:Y:S06]  /*08f0*/  @!P3 BRA `(.L_x_5) ;  /* 0x00000000000cb947 */ /* 0x000fec0003800000 */
[----:B------:R-:W-:Y:S01]  /*0900*/  UCGABAR_WAIT ;  /* 0x0000000000007dc7 */ /* 0x000fe20008000000 */
[----:B------:R-:W-:Y:S01]  /*0910*/  CCTL.IVALL ;  /* 0x00000000ff00798f */ /* 0x000fe20002000000 */
[----:B------:R-:W-:Y:S05]  /*0920*/  BRA `(.L_x_6) ;  /* 0x0000000000047947 */ /* 0x000fea0003800000 */
.L_x_5:
[----:B------:R-:W-:Y:S06]  /*0930*/  BAR.SYNC.DEFER_BLOCKING 0x0 ;  /* 0x0000000000007b1d */ /* 0x000fec0000010000 */
.L_x_6:
[----:B------:R-:W-:Y:S05]  /*0940*/  @!P2 BRA `(.L_x_7) ;  /* 0x0000005c0080a947 */ /* 0x000fea0003800000 */
[----:B------:R-:W-:-:S13]  /*0950*/  ISETP.GT.U32.AND P0, PT, R8, 0x1, PT ;  /* 0x000000010800780c */ /* 0x000fda0003f04070 */
[----:B------:R-:W-:Y:S05]  /*0960*/  @P0 EXIT ;  /* 0x000000000000094d */ /* 0x000fea0003800000 */
[----:B------:R-:W-:Y:S01]  /*0970*/  ULDC.64 UR4, c[0x0][0x650] ;  /* 0x0001940000047ab9 */ /* 0x000fe20000000a00 */
[----:B------:R-:W-:Y:S01]  /*0980*/  PRMT R3, RZ, 0x7610, R3 ;  /* 0x00007610ff037816 */ /* 0x000fe20000000003 */
[----:B------:R-:W-:Y:S01]  /*0990*/  IMAD.MOV.U32 R101, RZ, RZ, -0x1 ;  /* 0xffffffffff657424 */ /* 0x000fe200078e00ff */
[----:B------:R-:W-:Y:S01]  /*09a0*/  ISETP.GE.U32.AND P0, PT, R16, UR4, PT ;  /* 0x0000000410007c0c */ /* 0x000fe2000bf06070 */
[----:B------:R-:W-:Y:S02]  /*09b0*/  IMAD.MOV.U32 R100, RZ, RZ, -0x1 ;  /* 0xffffffffff647424 */ /* 0x000fe400078e00ff */
[----:B------:R-:W-:Y:S01]  /*09c0*/  IMAD.MOV.U32 R99, RZ, RZ, -0x1 ;  /* 0xffffffffff637424 */ /* 0x000fe200078e00ff */
[----:B------:R-:W-:-:S13]  /*09d0*/  ISETP.GE.U32.AND.EX P0, PT, R17, UR5, PT, P0 ;  /* 0x0000000511007c0c */ /* 0x000fda000bf06100 */
[----:B------:R-:W-:Y:S05]  /*09e0*/  @P0 BRA `(.L_x_8) ;  /* 0x0000000400280947 */ /* 0x000fea0003800000 */
[----:B------:R-:W0:Y:S01]  /*09f0*/  LDC.64 R24, c[0x0][0x628] ;  /* 0x00018a00ff187b82 */ /* 0x000e220000000a00 */
[----:B------:R-:W-:Y:S02]  /*0a00*/  IMAD.MOV.U32 R10, RZ, RZ, R16 ;  /* 0x000000ffff0a7224 */ /* 0x000fe400078e0010 */
[----:B------:R-:W-:-:S05]  /*0a10*/  IMAD.MOV.U32 R11, RZ, RZ, R17 ;  /* 0x000000ffff0b7224 */ /* 0x000fca00078e0011 */
[----:B------:R-:W1:Y:S08]  /*0a20*/  LDC R8, c[0x0][0x630] ;  /* 0x00018c00ff087b82 */ /* 0x000e700000000800 */
[----:B------:R-:W2:Y:S01]  /*0a30*/  LDC.64 R26, c[0x0][0x620] ;  /* 0x00018800ff1a7b82 */ /* 0x000ea20000000a00 */
[----:B0-----:R-:W-:-:S04]  /*0a40*/  ISETP.NE.U32.AND P0, PT, R24, RZ, PT ;  /* 0x000000ff1800720c */ /* 0x001fc80003f05070 */
[----:B------:R-:W-:-:S13]  /*0a50*/  ISETP.NE.AND.EX P0, PT, R25, RZ, PT, P0 ;  /* 0x000000ff1900720c */ /* 0x000fda0003f05300 */
[----:B-12---:R-:W-:Y:S05]  /*0a60*/  @!P0 BRA `(.L_x_9) ;  /* 0x0000000000288947 */ /* 0x006fea0003800000 */
[----:B------:R-:W0:Y:S02]  /*0a70*/  LDC R3, c[0x0][0x634] ;  /* 0x00018d00ff037b82 */ /* 0x000e240000000800 */
[----:B0-----:R-:W-:-:S05]  /*0a80*/  IADD3 R3, P0, R16, R3, RZ ;  /* 0x0000000310037210 */ /* 0x001fca0007f1e0ff */
[----:B------:R-:W-:-:S04]  /*0a90*/  IMAD.X R21, RZ, RZ, R17, P0 ;  /* 0x000000ffff157224 */ /* 0x000fc800000e0611 */
[----:B------:R-:W-:-:S04]  /*0aa0*/  IMAD.WIDE.U32 R10, R21, R24, RZ ;  /* 0x00000018150a7225 */ /* 0x000fc800078e00ff */
[----:B------:R-:W-:-:S04]  /*0ab0*/  IMAD.WIDE.U32 R12, P0, R3, R25, R10 ;  /* 0x00000019030c7225 */ /* 0x000fc8000780000a */
[----:B------:R-:W-:-:S04]  /*0ac0*/  IMAD.WIDE.U32 R10, R3, R24, RZ ;  /* 0x00000018030a7225 */ /* 0x000fc800078e00ff */
[----:B------:R-:W-:Y:S01]  /*0ad0*/  IMAD.X R15, RZ, RZ, RZ, P0 ;  /* 0x000000ffff0f7224 */ /* 0x000fe200000e06ff */
[----:B------:R-:W-:Y:S01]  /*0ae0*/  IADD3 RZ, P0, R11, R12, RZ ;  /* 0x0000000c0bff7210 */ /* 0x000fe20007f1e0ff */
[----:B------:R-:W-:-:S04]  /*0af0*/  IMAD.MOV.U32 R14, RZ, RZ, R13 ;  /* 0x000000ffff0e7224 */ /* 0x000fc800078e000d */
[----:B------:R-:W-:-:S08]  /*0b00*/  IMAD.WIDE.U32.X R10, R21, R25, R14, P0 ;  /* 0x00000019150a7225 */ /* 0x000fd000000e040e */
.L_x_9:
[----:B------:R-:W0:Y:S01]  /*0b10*/  LDC.64 R30, c[0x0][0x640] ;  /* 0x00019000ff1e7b82 */ /* 0x000e220000000a00 */
[--C-:B------:R-:W-:Y:S01]  /*0b20*/  SHF.R.U64 R99, R10, R8, R11.reuse ;  /* 0x000000080a637219 */ /* 0x100fe2000000120b */
[----:B------:R-:W-:Y:S01]  /*0b30*/  IMAD R22, R9, R22, R4 ;  /* 0x0000001609167224 */ /* 0x000fe200078e0204 */
[----:B------:R-:W-:Y:S01]  /*0b40*/  SHF.R.U32.HI R3, RZ, R8, R11 ;  /* 0x00000008ff037219 */ /* 0x000fe2000001160b */
[----:B------:R-:W-:Y:S01]  /*0b50*/  IMAD.MOV.U32 R23, RZ, RZ, 0x1 ;  /* 0x00000001ff177424 */ /* 0x000fe200078e00ff */
[----:B------:R-:W-:-:S03]  /*0b60*/  IADD3 R5, P0, RZ, -R99, RZ ;  /* 0x80000063ff057210 */ /* 0x000fc60007f1e0ff */
[----:B------:R-:W1:Y:S02]  /*0b70*/  LDC R12, c[0x0][0x618] ;  /* 0x00018600ff0c7b82 */ /* 0x000e640000000800 */
[----:B------:R-:W-:Y:S02]  /*0b80*/  IMAD.X R3, RZ, RZ, ~R3, P0 ;  /* 0x000000ffff037224 */ /* 0x000fe400000e0e03 */
[----:B------:R-:W-:-:S04]  /*0b90*/  IMAD.WIDE.U32 R10, R5, R26, R16 ;  /* 0x0000001a050a7225 */ /* 0x000fc800078e0010 */
[----:B------:R-:W2:Y:S01]  /*0ba0*/  LDC R20, c[0x0][0x608] ;  /* 0x00018200ff147b82 */ /* 0x000ea20000000800 */
[----:B------:R-:W-:Y:S02]  /*0bb0*/  IMAD R8, R3, R26, RZ ;  /* 0x0000001a03087224 */ /* 0x000fe400078e02ff */
[----:B------:R-:W-:Y:S02]  /*0bc0*/  IMAD.MOV.U32 R3, RZ, RZ, -0x1 ;  /* 0xffffffffff037424 */ /* 0x000fe400078e00ff */
[----:B------:R-:W-:-:S03]  /*0bd0*/  IMAD R5, R5, R27, R8 ;  /* 0x0000001b05057224 */ /* 0x000fc600078e0208 */
[----:B------:R-:W3:Y:S01]  /*0be0*/  LDC R28, c[0x0][0x658] ;  /* 0x00019600ff1c7b82 */ /* 0x000ee20000000800 */
[----:B------:R-:W-:Y:S01]  /*0bf0*/  IMAD.IADD R5, R11, 0x1, R5 ;  /* 0x000000010b057824 */ /* 0x000fe200078e0205 */
[----:B0-----:R-:W-:-:S04]  /*0c00*/  ISETP.NE.U32.AND P0, PT, R30, RZ, PT ;  /* 0x000000ff1e00720c */ /* 0x001fc80003f05070 */
[----:B------:R-:W-:Y:S02]  /*0c10*/  ISETP.NE.AND.EX P0, PT, R31, RZ, PT, P0 ;  /* 0x000000ff1f00720c */ /* 0x000fe40003f05300 */
[----:B------:R-:W0:Y:S01]  /*0c20*/  LDC R24, c[0x0][0x600] ;  /* 0x00018000ff187b82 */ /* 0x000e220000000800 */
[-CC-:B-1----:R-:W-:Y:S02]  /*0c30*/  SHF.R.U64 R14, R10, R12.reuse, R5.reuse ;  /* 0x0000000c0a0e7219 */ /* 0x182fe40000001205 */
[----:B------:R-:W-:-:S05]  /*0c40*/  SHF.R.U32.HI R5, RZ, R12, R5 ;  /* 0x0000000cff057219 */ /* 0x000fca0000011605 */
[----:B------:R-:W1:Y:S01]  /*0c50*/  LDC R15, c[0x0][0x648] ;  /* 0x00019200ff0f7b82 */ /* 0x000e620000000800 */
[-CC-:B--2---:R-:W-:Y:S02]  /*0c60*/  SHF.R.U64 R27, R14, R20.reuse, R5.reuse ;  /* 0x000000140e1b7219 */ /* 0x184fe40000001205 */
[----:B------:R-:W-:-:S05]  /*0c70*/  SHF.R.U32.HI R5, RZ, R20, R5 ;  /* 0x00000014ff057219 */ /* 0x000fca0000011605 */
[----:B------:R-:W2:Y:S01]  /*0c80*/  LDC R21, c[0x0][0x638] ;  /* 0x00018e00ff157b82 */ /* 0x000ea20000000800 */
[-CC-:B---3--:R-:W-:Y:S02]  /*0c90*/  SHF.R.U64 R20, R27, R28.reuse, R5.reuse ;  /* 0x0000001c1b147219 */ /* 0x188fe40000001205 */
[-C--:B------:R-:W-:Y:S02]  /*0ca0*/  SHF.L.U32 R3, R3, R28.reuse, RZ ;  /* 0x0000001c03037219 */ /* 0x080fe400000006ff */
[----:B------:R-:W-:Y:S01]  /*0cb0*/  SHF.R.U32.HI R5, RZ, R28, R5 ;  /* 0x0000001cff057219 */ /* 0x000fe20000011605 */
[----:B------:R-:W-:Y:S01]  /*0cc0*/  IMAD.MOV.U32 R4, RZ, RZ, R20 ;  /* 0x000000ffff047224 */ /* 0x000fe200078e0014 */
[----:B------:R-:W-:Y:S01]  /*0cd0*/  LOP3.LUT R12, RZ, R3, RZ, 0x33, !PT ;  /* 0x00000003ff0c7212 */ /* 0x000fe200078e33ff */
[----:B------:R-:W3:Y:S01]  /*0ce0*/  LDC R25, c[0x0][0x610] ;  /* 0x00018400ff197b82 */ /* 0x000ee20000000800 */
[----:B------:R-:W-:Y:S05]  /*0cf0*/  @!P0 BRA `(.L_x_10) ;  /* 0x0000000000288947 */ /* 0x000fea0003800000 */
[----:B------:R-:W4:Y:S02]  /*0d00*/  LDC R3, c[0x0][0x64c] ;  /* 0x00019300ff037b82 */ /* 0x000f240000000800 */
[----:B----4-:R-:W-:-:S05]  /*0d10*/  IADD3 R3, P0, R20, R3, RZ ;  /* 0x0000000314037210 */ /* 0x010fca0007f1e0ff */
        /* <DEDUP_REMOVED lines=8> */
.L_x_10:
[----:B-1----:R-:W-:Y:S01]  /*0da0*/  SHF.R.U64 R4, R4, R15, R5 ;  /* 0x0000000f04047219 */ /* 0x002fe20000001205 */
[----:B0-----:R-:W-:Y:S01]  /*0db0*/  VIADD R5, R24, 0xffffffff ;  /* 0xffffffff18057836 */ /* 0x001fe20000000000 */
[----:B------:R-:W-:Y:S02]  /*0dc0*/  SHF.L.U32 R3, R23, R28, RZ ;  /* 0x0000001c17037219 */ /* 0x000fe400000006ff */
[----:B------:R-:W-:Y:S01]  /*0dd0*/  LOP3.LUT R12, R27, R12, RZ, 0xc0, !PT ;  /* 0x0000000c1b0c7212 */ /* 0x000fe200078ec0ff */
[----:B------:R-:W-:Y:S01]  /*0de0*/  IMAD.MOV R8, RZ, RZ, -R4 ;  /* 0x000000ffff087224 */ /* 0x000fe200078e0a04 */
[----:B------:R-:W-:-:S03]  /*0df0*/  SEL R7, R7, R22, !P1 ;  /* 0x0000001607077207 */ /* 0x000fc60004800000 */
[----:B------:R-:W-:Y:S01]  /*0e00*/  IMAD R12, R3, R4, R12 ;  /* 0x00000004030c7224 */ /* 0x000fe200078e020c */
[----:B------:R-:W-:Y:S01]  /*0e10*/  LOP3.LUT R4, R14, R5, RZ, 0xc0, !PT ;  /* 0x000000050e047212 */ /* 0x000fe200078ec0ff */
[----:B--2---:R-:W-:Y:S02]  /*0e20*/  IMAD R3, R8, R21, R20 ;  /* 0x0000001508037224 */ /* 0x004fe400078e0214 */
[----:B---3--:R-:W-:Y:S02]  /*0e30*/  IMAD R7, R12, R25, R7 ;  /* 0x000000190c077224 */ /* 0x008fe400078e0207 */
[----:B------:R-:W-:Y:S02]  /*0e40*/  IMAD.MOV.U32 R5, RZ, RZ, 0x1 ;  /* 0x00000001ff057424 */ /* 0x000fe400078e00ff */
[----:B------:R-:W-:-:S03]  /*0e50*/  IMAD R4, R3, R24, R4 ;  /* 0x0000001803047224 */ /* 0x000fc600078e0204 */
[----:B------:R-:W-:Y:S02]  /*0e60*/  PRMT R3, R5, 0x7610, R3 ;  /* 0x0000761005037816 */ /* 0x000fe40000000003 */
[----:B------:R-:W-:Y:S02]  /*0e70*/  SEL R100, R4, R7, !P1 ;  /* 0x0000000704647207 */ /* 0x000fe40004800000 */
[----:B------:R-:W-:-:S07]  /*0e80*/  SEL R101, R7, R4, !P1 ;  /* 0x0000000407657207 */ /* 0x000fce0004800000 */
.L_x_8:
[----:B------:R-:W-:-:S08]  /*0e90*/  NOP ;  /* 0x0000000000007918 */ /* 0x000fd00000000000 */
[----:B------:R-:W0:Y:S02]  /*0ea0*/  USETMAXREG.TRY_ALLOC.CTAPOOL UP0, 0xe8 ;  /* 0x000000e8000079c8 */ /* 0x000e240008000600 */
[----:B0-----:R-:W-:-:S13]  /*0eb0*/  PLOP3.LUT P0, PT, PT, PT, UP0, 0x80, 0x0 ;  /* 0x000000000000781c */ /* 0x001fda0003f0f008 */
[----:B------:R-:W-:Y:S05]  /*0ec0*/  @!P0 BRA `(.L_x_8) ;  /* 0xfffffffc00f08947 */ /* 0x000fea000383ffff */
[----:B------:R-:W-:Y:S01]  /*0ed0*/  ULDC.64 UR4, c[0x0][0x598] ;  /* 0x0001660000047ab9 */ /* 0x000fe20000000a00 */
[----:B------:R-:W-:Y:S01]  /*0ee0*/  ULDC.64 UR38, c[0x0][0x208] ;  /* 0x0000820000267ab9 */ /* 0x000fe20000000a00 */
[----:B------:R-:W-:-:S04]  /*0ef0*/  ISETP.NE.U32.AND P0, PT, RZ, UR4, PT ;  /* 0x00000004ff007c0c */ /* 0x000fc8000bf05070 */
[----:B------:R-:W-:-:S13]  /*0f00*/  ISETP.NE.AND.EX P0, PT, RZ, UR5, PT, P0 ;  /* 0x00000005ff007c0c */ /* 0x000fda000bf05300 */
[----:B------:R-:W-:Y:S05]  /*0f10*/  @!P0 BRA `(.L_x_11) ;  /* 0x00000000001c8947 */ /* 0x000fea0003800000 */
[----:B------:R-:W0:Y:S02]  /*0f20*/  LDC.64 R4, c[0x0][0x598] ;  /* 0x00016600ff047b82 */ /* 0x000e240000000a00 */
[----:B0-----:R-:W2:Y:S02]  /*0f30*/  LDG.E.64 R4, desc[UR38][R4.64] ;  /* 0x0000002604047981 */ /* 0x001ea4000c1e1b00 */
[----:B--2---:R-:W-:-:S04]  /*0f40*/  ISETP.NE.U32.AND P0, PT, R4, RZ, PT ;  /* 0x000000ff0400720c */ /* 0x004fc80003f05070 */
[----:B------:R-:W-:-:S13]  /*0f50*/  ISETP.NE.AND.EX P0, PT, R5, RZ, PT, P0 ;  /* 0x000000ff0500720c */ /* 0x000fda0003f05300 */
[----:B------:R-:W-:Y:S05]  /*0f60*/  @!P0 BRA `(.L_x_11) ;  /* 0x0000000000088947 */ /* 0x000fea0003800000 */
[----:B------:R0:W5:Y:S01]  /*0f70*/  LD.E R88, desc[UR38][R4.64] ;  /* 0x0000002604587980 */ /* 0x000162000c101900 */
[----:B------:R-:W-:Y:S05]  /*0f80*/  BRA `(.L_x_12) ;  /* 0x0000000000247947 */ /* 0x000fea0003800000 */
.L_x_11:
[----:B------:R-:W-:Y:S02]  /*0f90*/  ULDC.64 UR4, c[0x0][0x588] ;  /* 0x0001620000047ab9 */ /* 0x000fe40000000a00 */
[----:B------:R-:W-:-:S04]  /*0fa0*/  ISETP.NE.U32.AND P0, PT, RZ, UR4, PT ;  /* 0x00000004ff007c0c */ /* 0x000fc8000bf05070 */
[----:B------:R-:W-:-:S13]  /*0fb0*/  ISETP.NE.AND.EX P0, PT, RZ, UR5, PT, P0 ;  /* 0x00000005ff007c0c */ /* 0x000fda000bf05300 */
[----:B------:R-:W-:Y:S05]  /*0fc0*/  @!P0 BRA `(.L_x_13) ;  /* 0x00000000000c8947 */ /* 0x000fea0003800000 */
[----:B------:R-:W0:Y:S02]  /*0fd0*/  LDC.64 R88, c[0x0][0x588] ;  /* 0x00016200ff587b82 */ /* 0x000e240000000a00 */
[----:B0-----:R1:W5:Y:S01]  /*0fe0*/  LDG.E R88, desc[UR38][R88.64] ;  /* 0x0000002658587981 */ /* 0x001362000c1e1900 */
[----:B------:R-:W-:Y:S05]  /*0ff0*/  BRA `(.L_x_12) ;  /* 0x0000000000087947 */ /* 0x000fea0003800000 */
.L_x_13:
[----:B------:R-:W-:Y:S02]  /*1000*/  ULDC UR4, c[0x0][0x580] ;  /* 0x0001600000047ab9 */ /* 0x000fe40000000800 */
[----:B------:R-:W-:-:S07]  /*1010*/  IMAD.U32 R88, RZ, RZ, UR4 ;  /* 0x00000004ff587e24 */ /* 0x000fce000f8e00ff */
.L_x_12:
[----:B------:R-:W-:Y:S02]  /*1020*/  ULDC.64 UR4, c[0x0][0x5a0] ;  /* 0x0001680000047ab9 */ /* 0x000fe40000000a00 */
[----:B------:R-:W-:-:S04]  /*1030*/  ISETP.NE.U32.AND P0, PT, RZ, UR4, PT ;  /* 0x00000004ff007c0c */ /* 0x000fc8000bf05070 */
[----:B------:R-:W-:-:S13]  /*1040*/  ISETP.NE.AND.EX P0, PT, RZ, UR5, PT, P0 ;  /* 0x00000005ff007c0c */ /* 0x000fda000bf05300 */
[----:B------:R-:W-:Y:S05]  /*1050*/  @!P0 BRA `(.L_x_14) ;  /* 0x00000000001c8947 */ /* 0x000fea0003800000 */
[----:B0-----:R-:W0:Y:S02]  /*1060*/  LDC.64 R4, c[0x0][0x5a0] ;  /* 0x00016800ff047b82 */ /* 0x001e240000000a00 */
[----:B0-----:R-:W2:Y:S02]  /*1070*/  LDG.E.64 R4, desc[UR38][R4.64] ;  /* 0x0000002604047981 */ /* 0x001ea4000c1e1b00 */
[----:B--2---:R-:W-:-:S04]  /*1080*/  ISETP.NE.U32.AND P0, PT, R4, RZ, PT ;  /* 0x000000ff0400720c */ /* 0x004fc80003f05070 */
[----:B------:R-:W-:-:S13]  /*1090*/  ISETP.NE.AND.EX P0, PT, R5, RZ, PT, P0 ;  /* 0x000000ff0500720c */ /* 0x000fda0003f05300 */
[----:B------:R-:W-:Y:S05]  /*10a0*/  @!P0 BRA `(.L_x_14) ;  /* 0x0000000000088947 */ /* 0x000fea0003800000 */
[----:B-1----:R0:W5:Y:S01]  /*10b0*/  LD.E R89, desc[UR38][R4.64] ;  /* 0x0000002604597980 */ /* 0x002162000c101900 */
[----:B------:R-:W-:Y:S05]  /*10c0*/  BRA `(.L_x_15) ;  /* 0x0000000000247947 */ /* 0x000fea0003800000 */
.L_x_14:
[----:B------:R-:W-:Y:S02]  /*10d0*/  ULDC.64 UR4, c[0x0][0x590] ;  /* 0x0001640000047ab9 */ /* 0x000fe40000000a00 */
[----:B------:R-:W-:-:S04]  /*10e0*/  ISETP.NE.U32.AND P0, PT, RZ, UR4, PT ;  /* 0x00000004ff007c0c */ /* 0x000fc8000bf05070 */
[----:B------:R-:W-:-:S13]  /*10f0*/  ISETP.NE.AND.EX P0, PT, RZ, UR5, PT, P0 ;  /* 0x00000005ff007c0c */ /* 0x000fda000bf05300 */
[----:B------:R-:W-:Y:S05]  /*1100*/  @!P0 BRA `(.L_x_16) ;  /* 0x00000000000c8947 */ /* 0x000fea0003800000 */
[----:B0-----:R-:W1:Y:S02]  /*1110*/  LDC.64 R4, c[0x0][0x590] ;  /* 0x00016400ff047b82 */ /* 0x001e640000000a00 */
[----:B-1----:R1:W5:Y:S01]  /*1120*/  LDG.E R89, desc[UR38][R4.64] ;  /* 0x0000002604597981 */ /* 0x002362000c1e1900 */
[----:B------:R-:W-:Y:S05]  /*1130*/  BRA `(.L_x_15) ;  /* 0x0000000000087947 */ /* 0x000fea0003800000 */
.L_x_16:
[----:B------:R-:W-:Y:S02]  /*1140*/  ULDC UR4, c[0x0][0x584] ;  /* 0x0001610000047ab9 */ /* 0x000fe40000000800 */
[----:B-1----:R-:W-:-:S07]  /*1150*/  IMAD.U32 R89, RZ, RZ, UR4 ;  /* 0x00000004ff597e24 */ /* 0x002fce000f8e00ff */
.L_x_15:
[----:B------:R-:W-:-:S13]  /*1160*/  LOP3.LUT P0, RZ, R3, 0xff, RZ, 0xc0, !PT ;  /* 0x000000ff03ff7812 */ /* 0x000fda000780c0ff */
[----:B------:R-:W-:Y:S05]  /*1170*/  @!P0 EXIT ;  /* 0x000000000000894d */ /* 0x000fea0003800000 */
[----:B------:R-:W2:Y:S01]  /*1180*/  LDC R92, c[0x0][0x658] ;  /* 0x00019600ff5c7b82 */ /* 0x000ea20000000800 */
[----:B------:R-:W-:Y:S01]  /*1190*/  ULDC.64 UR6, c[0x0][0x288] ;  /* 0x0000a20000067ab9 */ /* 0x000fe20000000a00 */
[----:B------:R-:W-:Y:S01]  /*11a0*/  LOP3.LUT R6, R6, 0x1, RZ, 0xc0, !PT ;  /* 0x0000000106067812 */ /* 0x000fe200078ec0ff */
[----:B------:R-:W-:Y:S01]  /*11b0*/  UIADD3 UR4, UR7, 0x3f, URZ ;  /* 0x0000003f07047890 */ /* 0x000fe2000fffe03f */
[----:B------:R-:W-:Y:S01]  /*11c0*/  SHF.R.U32.HI R3, RZ, 0x2, R94 ;  /* 0x00000002ff037819 */ /* 0x000fe2000001165e */
[----:B01----:R-:W-:Y:S01]  /*11d0*/  IMAD.MOV.U32 R5, RZ, RZ, -0x1 ;  /* 0xffffffffff057424 */ /* 0x003fe200078e00ff */
[----:B------:R-:W-:Y:S01]  /*11e0*/  SHF.R.U32.HI R0, RZ, 0x1, R0 ;  /* 0x00000001ff007819 */ /* 0x000fe20000011600 */
[----:B------:R-:W-:Y:S01]  /*11f0*/  USHF.R.S32.HI UR5, URZ, 0x1f, UR4 ;  /* 0x0000001f3f057899 */ /* 0x000fe20008011404 */
[----:B------:R-:W0:Y:S01]  /*1200*/  LDC.64 R90, c[0x0][0x5c8] ;  /* 0x00017200ff5a7b82 */ /* 0x000e220000000a00 */
[----:B------:R-:W-:Y:S01]  /*1210*/  IMAD.SHL.U32 R22, R6, 0x40, RZ ;  /* 0x0000004006167824 */ /* 0x000fe200078e00ff */
[----:B------:R-:W-:Y:S01]  /*1220*/  LOP3.LUT R3, R3, 0x7, RZ, 0xc0, !PT ;  /* 0x0000000703037812 */ /* 0x000fe200078ec0ff */
[----:B------:R-:W-:Y:S01]  /*1230*/  ULEA.HI UR5, UR5, UR4, URZ, 0x6 ;  /* 0x0000000405057291 */ /* 0x000fe2000f8f303f */
[----:B------:R-:W-:Y:S01]  /*1240*/  LOP3.LUT R0, R0, 0x30, RZ, 0xc0, !PT ;  /* 0x0000003000007812 */ /* 0x000fe200078ec0ff */
[----:B------:R-:W-:Y:S01]  /*1250*/  IMAD.MOV.U32 R7, RZ, RZ, 0x1 ;  /* 0x00000001ff077424 */ /* 0x000fe200078e00ff */
[--C-:B------:R-:W-:Y:S01]  /*1260*/  LOP3.LUT R22, R22, 0x40, R3.reuse, 0xe2, !PT ;  /* 0x0000004016167812 */ /* 0x100fe200078ee203 */
[----:B------:R-:W-:Y:S01]  /*1270*/  USHF.R.S32.HI UR43, URZ, 0x6, UR5 ;  /* 0x000000063f2b7899 */ /* 0x000fe20008011405 */
[----:B------:R-:W1:Y:S01]  /*1280*/  LDC R96, c[0x0][0x600] ;  /* 0x00018000ff607b82 */ /* 0x000e620000000800 */
[----:B------:R-:W-:Y:S01]  /*1290*/  IADD3 R3, RZ, -R0, -R3 ;  /* 0x80000000ff037210 */ /* 0x000fe20007ffe803 */
[----:B------:R-:W-:Y:S01]  /*12a0*/  IMAD.U32 R4, RZ, RZ, UR6 ;  /* 0x00000006ff047e24 */ /* 0x000fe2000f8e00ff */
[C---:B------:R-:W-:Y:S01]  /*12b0*/  LOP3.LUT R93, R94.reuse, 0x3, RZ, 0xc0, !PT ;  /* 0x000000035e5d7812 */ /* 0x040fe200078ec0ff */
[----:B------:R-:W-:Y:S01]  /*12c0*/  UISETP.LT.AND UP0, UPT, UR43, 0x1, UPT ;  /* 0x000000012b00788c */ /* 0x000fe2000bf01270 */
[----:B------:R-:W-:Y:S01]  /*12d0*/  LOP3.LUT R95, R94, 0x80, RZ, 0xc0, !PT ;  /* 0x000000805e5f7812 */ /* 0x000fe200078ec0ff */
[----:B------:R-:W-:Y:S01]  /*12e0*/  IMAD R3, R6, -0x40, R3 ;  /* 0xffffffc006037824 */ /* 0x000fe200078e0203 */
[----:B------:R-:W-:Y:S01]  /*12f0*/  ULDC UR4, c[0x0][0x284] ;  /* 0x0000a10000047ab9 */ /* 0x000fe20000000800 */
[----:B--2---:R-:W-:Y:S01]  /*1300*/  SHF.L.U32 R5, R5, R92, RZ ;  /* 0x0000005c05057219 */ /* 0x004fe200000006ff */
[----:B------:R-:W-:Y:S01]  /*1310*/  USEL UR44, UR43, 0x1, UP0 ;  /* 0x000000012b2c7887 */ /* 0x000fe20008000000 */
[----:B------:R-:W-:Y:S01]  /*1320*/  IMAD R93, R93, -0x2, R4 ;  /* 0xfffffffe5d5d7824 */ /* 0x000fe200078e0204 */
[----:B------:R-:W-:Y:S01]  /*1330*/  LOP3.LUT R22, R22, R0, RZ, 0xfc, !PT ;  /* 0x0000000016167212 */ /* 0x000fe200078efcff */
[----:B------:R-:W-:Y:S01]  /*1340*/  IMAD.SHL.U32 R94, R94, 0x2, RZ ;  /* 0x000000025e5e7824 */ /* 0x000fe200078e00ff */
[----:B------:R-:W-:Y:S01]  /*1350*/  SHF.L.U32 R92, R7, R92, RZ ;  /* 0x0000005c075c7219 */ /* 0x000fe200000006ff */
[----:B------:R-:W-:Y:S01]  /*1360*/  VIADD R98, R3, UR4 ;  /* 0x0000000403627c36 */ /* 0x000fe20008000000 */
[----:B------:R-:W-:Y:S01]  /*1370*/  LOP3.LUT R103, R18, 0x1, RZ, 0xfc, !PT ;  /* 0x0000000112677812 */ /* 0x000fe200078efcff */
[----:B------:R-:W-:Y:S01]  /*1380*/  IMAD.MOV.U32 R23, RZ, RZ, RZ ;  /* 0x000000ffff177224 */ /* 0x000fe200078e00ff */
[C---:B0-----:R-:W-:Y:S01]  /*1390*/  SHF.L.U64.HI R91, R90.reuse, 0x3, R91 ;  /* 0x000000035a5b7819 */ /* 0x041fe2000001025b */
[----:B------:R-:W-:Y:S01]  /*13a0*/  IMAD.SHL.U32 R90, R90, 0x8, RZ ;  /* 0x000000085a5a7824 */ /* 0x000fe200078e00ff */
[----:B------:R-:W-:Y:S01]  /*13b0*/  SHF.R.U32.HI R95, RZ, 0x7, R95 ;  /* 0x00000007ff5f7819 */ /* 0x000fe2000001165f */
[----:B------:R-:W-:Y:S01]  /*13c0*/  UIADD3 UR44, UR43, -UR44, URZ ;  /* 0x8000002c2b2c7290 */ /* 0x000fe2000fffe03f */
[----:B------:R-:W-:Y:S01]  /*13d0*/  LOP3.LUT R97, RZ, R5, RZ, 0x33, !PT ;  /* 0x00000005ff617212 */ /* 0x000fe200078e33ff */
[----:B------:R-:W-:Y:S01]  /*13e0*/  UMOV UR40, URZ ;  /* 0x0000003f00287c82 */ /* 0x000fe20008000000 */
[----:B------:R-:W-:Y:S01]  /*13f0*/  UMOV UR41, URZ ;  /* 0x0000003f00297c82 */ /* 0x000fe20008000000 */
[----:B-1----:R-:W-:-:S08]  /*1400*/  VIADD R96, R96, 0xffffffff ;  /* 0xffffffff60607836 */ /* 0x002fd00000000000 */
.L_x_162:
[----:B0-----:R-:W0:Y:S01]  /*1410*/  SHFL.IDX PT, R0, R95, RZ, 0x1f ;  /* 0x00001fff5f007589 */ /* 0x001e2200000e0000 */
[----:B-1----:R-:W1:Y:S01]  /*1420*/  S2UR UR7, SR_CgaCtaId ;  /* 0x00000000000779c3 */ /* 0x002e620000008800 */
[----:B------:R-:W-:Y:S01]  /*1430*/  UMOV UR6, 0x400 ;  /* 0x0000040000067882 */ /* 0x000fe20000000000 */
[----:B0-----:R-:W-:Y:S01]  /*1440*/  R2UR UR4, R0 ;  /* 0x00000000000472ca */ /* 0x001fe200000e0000 */
[----:B-1----:R-:W-:-:S12]  /*1450*/  ULEA UR6, UR7, UR6, 0x18 ;  /* 0x0000000607067291 */ /* 0x002fd8000f8ec03f */
[----:B------:R-:W-:-:S04]  /*1460*/  ULEA.HI UR5, UR4, UR4, URZ, 0x1 ;  /* 0x0000000404057291 */ /* 0x000fc8000f8f083f */
[----:B------:R-:W-:-:S04]  /*1470*/  ULOP3.LUT UR5, UR5, 0x7fffe, URZ, 0xc0, !UPT ;  /* 0x0007fffe05057892 */ /* 0x000fc8000f8ec03f */
[----:B------:R-:W-:-:S03]  /*1480*/  UIADD3 UR5, UR4, -UR5, URZ ;  /* 0x8000000504057290 */ /* 0x000fc6000fffe03f */
[----:B------:R-:W-:Y:S01]  /*1490*/  ULDC UR4, c[0x0][0x28c] ;  /* 0x0000a30000047ab9 */ /* 0x000fe20000000800 */
[----:B------:R-:W-:Y:S01]  /*14a0*/  ULEA UR5, UR5, UR6, 0xd ;  /* 0x0000000605057291 */ /* 0x000fe2000f8e683f */
[----:B------:R-:W-:-:S03]  /*14b0*/  ISETP.LT.AND P0, PT, RZ, UR4, PT ;  /* 0x00000004ff007c0c */ /* 0x000fc6000bf01270 */
[----:B------:R-:W-:-:S04]  /*14c0*/  UIADD3 UR5, UR5, 0x100, URZ ;  /* 0x0000010005057890 */ /* 0x000fc8000fffe03f */
[----:B------:R-:W-:-:S04]  /*14d0*/  USHF.R.U32.HI UR5, URZ, 0x4, UR5 ;  /* 0x000000043f057899 */ /* 0x000fc80008011605 */
[----:B------:R-:W-:-:S04]  /*14e0*/  ULOP3.LUT UR5, UR5, 0x3fff, URZ, 0xc0, !UPT ;  /* 0x00003fff05057892 */ /* 0x000fc8000f8ec03f */
[----:B------:R-:W-:Y:S01]  /*14f0*/  ULOP3.LUT UR45, UR5, 0x10000, URZ, 0xfc, !UPT ;  /* 0x00010000052d7892 */ /* 0x000fe2000f8efc3f */
[----:B--2345:R-:W-:Y:S11]  /*1500*/  @P0 BRA `(.L_x_17) ;  /* 0x0000000000400947 */ /* 0x03cff60003800000 */
[----:B------:R-:W-:Y:S01]  /*1510*/  MOV R0, 0x0 ;  /* 0x0000000000007802 */ /* 0x000fe20000000f00 */
[----:B------:R-:W-:Y:S01]  /*1520*/  ULDC.64 UR4, c[0x4][0x68] ;  /* 0x01001a0000047ab9 */ /* 0x000fe20000000a00 */
[----:B------:R-:W-:Y:S01]  /*1530*/  ULDC.64 UR6, c[0x4][0x8] ;  /* 0x0100020000067ab9 */ /* 0x000fe20000000a00 */
[----:B------:R-:W-:Y:S01]  /*1540*/  IMAD.U32 R4, RZ, RZ, UR4 ;  /* 0x00000004ff047e24 */ /* 0x000fe2000f8e00ff */
[----:B------:R0:W1:Y:S01]  /*1550*/  LDC.64 R14, c[0x4][R0] ;  /* 0x01000000000e7b82 */ /* 0x0000620000000a00 */
[----:B------:R-:W-:Y:S01]  /*1560*/  IMAD.U32 R5, RZ, RZ, UR5 ;  /* 0x00000005ff057e24 */ /* 0x000fe2000f8e00ff */
[----:B------:R-:W-:Y:S01]  /*1570*/  ULDC.64 UR4, c[0x4][0x70] ;  /* 0x01001c0000047ab9 */ /* 0x000fe20000000a00 */
[----:B------:R-:W-:Y:S02]  /*1580*/  IMAD.U32 R10, RZ, RZ, UR6 ;  /* 0x00000006ff0a7e24 */ /* 0x000fe4000f8e00ff */
[----:B------:R-:W-:Y:S02]  /*1590*/  IMAD.U32 R6, RZ, RZ, UR4 ;  /* 0x00000004ff067e24 */ /* 0x000fe4000f8e00ff */
[----:B------:R-:W-:-:S02]  /*15a0*/  IMAD.U32 R7, RZ, RZ, UR5 ;  /* 0x00000005ff077e24 */ /* 0x000fc4000f8e00ff */
[----:B------:R-:W-:Y:S02]  /*15b0*/  IMAD.U32 R11, RZ, RZ, UR7 ;  /* 0x00000007ff0b7e24 */ /* 0x000fe4000f8e00ff */
[----:B------:R-:W-:Y:S02]  /*15c0*/  IMAD.MOV.U32 R8, RZ, RZ, 0x1e1 ;  /* 0x000001e1ff087424 */ /* 0x000fe400078e00ff */
[----:B------:R-:W-:Y:S02]  /*15d0*/  IMAD.MOV.U32 R12, RZ, RZ, 0x1 ;  /* 0x00000001ff0c7424 */ /* 0x000fe400078e00ff */
[----:B0-----:R-:W-:-:S07]  /*15e0*/  IMAD.MOV.U32 R13, RZ, RZ, RZ ;  /* 0x000000ffff0d7224 */ /* 0x001fce00078e00ff */
[----:B------:R-:W-:-:S07]  /*15f0*/  LEPC R20, `(.L_x_17) ;  /* 0x000000001014794e */ /* 0x000fce0000000000 */
[----:B-1---5:R-:W-:Y:S05]  /*1600*/  CALL.ABS.NOINC R14 ;  /* 0x000000000e007343 */ /* 0x022fea0003c00000 */
.L_x_17:
[----:B------:R-:W-:-:S13]  /*1610*/  ISETP.NE.AND P0, PT, R103, 0x3, PT ;  /* 0x000000036700780c */ /* 0x000fda0003f05270 */
[----:B------:R-:W-:Y:S05]  /*1620*/  @!P0 BRA `(.L_x_18) ;  /* 0x0000000000048947 */ /* 0x000fea0003800000 */
[----:B------:R-:W-:Y:S01]  /*1630*/  BPT.TRAP 0x1 ;  /* 0x000000040000795c */ /* 0x000fe20000300000 */
.L_x_18:
[----:B------:R-:W0:Y:S01]  /*1640*/  S2UR UR5, SR_CgaCtaId ;  /* 0x00000000000579c3 */ /* 0x000e220000008800 */
[----:B------:R-:W-:Y:S01]  /*1650*/  UMOV UR4, 0x400 ;  /* 0x0000040000047882 */ /* 0x000fe20000000000 */
[----:B------:R-:W-:Y:S02]  /*1660*/  IMAD.U32 R0, RZ, RZ, UR40 ;  /* 0x00000028ff007e24 */ /* 0x000fe4000f8e00ff */
[----:B------:R-:W-:-:S03]  /*1670*/  IMAD.U32 R3, RZ, RZ, UR41 ;  /* 0x00000029ff037e24 */ /* 0x000fc6000f8e00ff */
[----:B------:R-:W-:Y:S01]  /*1680*/  SHF.L.U32 R0, R0, 0x1f, RZ ;  /* 0x0000001f00007819 */ /* 0x000fe200000006ff */
[----:B0-----:R-:W-:-:S06]  /*1690*/  ULEA UR4, UR5, UR4, 0x18 ;  /* 0x0000000405047291 */ /* 0x001fcc000f8ec03f */
[----:B------:R-:W-:-:S04]  /*16a0*/  IMAD.U32 R6, RZ, RZ, UR4 ;  /* 0x00000004ff067e24 */ /* 0x000fc8000f8e00ff */
[----:B------:R-:W-:-:S04]  /*16b0*/  IMAD R3, R3, 0x8, R6 ;  /* 0x0000000803037824 */ /* 0x000fc800078e0206 */
[----:B------:R0:W1:Y:S01]  /*16c0*/  SYNCS.PHASECHK.TRANS64.TRYWAIT P1, [R3+URZ], R0 ;  /* 0x00000000030075a7 */ /* 0x000062000802017f */
[----:B------:R-:W-:Y:S05]  /*16d0*/  @!P0 BRA `(.L_x_19) ;  /* 0x0000000000048947 */ /* 0x000fea0003800000 */
[----:B------:R-:W-:Y:S01]  /*16e0*/  BPT.TRAP 0x1 ;  /* 0x000000040000795c */ /* 0x000fe20000300000 */
.L_x_19:
[----:B------:R-:W-:-:S05]  /*16f0*/  IMAD.U32 R4, RZ, RZ, UR44 ;  /* 0x0000002cff047e24 */ /* 0x000fca000f8e00ff */
[----:B------:R-:W-:Y:S01]  /*1700*/  ISETP.GE.AND P2, PT, R4, 0x1, PT ;  /* 0x000000010400780c */ /* 0x000fe20003f46270 */
[----:B-1----:R-:W-:-:S12]  /*1710*/  @P1 BRA `(.L_x_20) ;  /* 0x0000000000081947 */ /* 0x002fd80003800000 */
[----:B------:R-:W1:Y:S02]  /*1720*/  SYNCS.PHASECHK.TRANS64.TRYWAIT P1, [R3+URZ], R0 ;  /* 0x00000000030075a7 */ /* 0x000e64000802017f */
[----:B-1----:R-:W-:Y:S05]  /*1730*/  @!P1 BRA `(.L_x_21) ;  /* 0x0000006400549947 */ /* 0x002fea0003800000 */
.L_x_20:
[----:B------:R-:W-:Y:S05]  /*1740*/  WARPSYNC.ALL ;  /* 0x0000000000007948 */ /* 0x000fea0003800000 */
[----:B------:R-:W-:Y:S01]  /*1750*/  R2UR UR4, R6 ;  /* 0x00000000060472ca */ /* 0x000fe200000e0000 */
[----:B------:R-:W-:Y:S01]  /*1760*/  ULEA UR5, UR41, UR45, 0xa ;  /* 0x0000002d29057291 */ /* 0x000fe2000f8e503f */
[----:B------:R-:W-:Y:S01]  /*1770*/  WARPGROUP.ARRIVE ;  /* 0x00000000000079c5 */ /* 0x000fe20000000000 */
[----:B------:R-:W-:Y:S01]  /*1780*/  UMOV UR9, 0x40000040 ;  /* 0x4000004000097882 */ /* 0x000fe20000000000 */
[----:B------:R-:W-:-:S04]  /*1790*/  UMOV UR11, 0x40000040 ;  /* 0x40000040000b7882 */ /* 0x000fc80000000000 */
[----:B------:R-:W-:-:S05]  /*17a0*/  UMOV UR8, UR5 ;  /* 0x0000000500087c82 */ /* 0x000fca0008000000 */
[----:B------:R-:W-:-:S04]  /*17b0*/  UIADD3 UR4, UR4, 0x10100, URZ ;  /* 0x0001010004047890 */ /* 0x000fc8000fffe03f */
[----:B------:R-:W-:-:S04]  /*17c0*/  USHF.R.U32.HI UR4, URZ, 0x4, UR4 ;  /* 0x000000043f047899 */ /* 0x000fc80008011604 */
[----:B------:R-:W-:-:S04]  /*17d0*/  ULOP3.LUT UR4, UR4, 0x3fff, URZ, 0xc0, !UPT ;  /* 0x00003fff04047892 */ /* 0x000fc8000f8ec03f */
[----:B------:R-:W-:-:S04]  /*17e0*/  ULOP3.LUT UR4, UR4, 0x10000, URZ, 0xfc, !UPT ;  /* 0x0001000004047892 */ /* 0x000fc8000f8efc3f */
[----:B------:R-:W-:-:S07]  /*17f0*/  ULEA UR6, UR41, UR4, 0xa ;  /* 0x0000000429067291 */ /* 0x000fce000f8e503f */
[----:B------:R-:W-:Y:S02]  /*1800*/  UMOV UR10, UR6 ;  /* 0x00000006000a7c82 */ /* 0x000fe40008000000 */
[----:B------:R-:W-:Y:S01]  /*1810*/  HGMMA.64x128x16.F32 R24, gdesc[UR8], RZ, !UPT, gsb0 ;  /* 0x01e00000081879f0 */ /* 0x000fe2000c0008ff */
[----:B------:R-:W-:Y:S02]  /*1820*/  UIADD3 UR8, UR5, 0x2, URZ ;  /* 0x0000000205087890 */ /* 0x000fe4000fffe03f */
[----:B------:R-:W-:Y:S01]  /*1830*/  UIADD3 UR10, UR6, 0x2, URZ ;  /* 0x00000002060a7890 */ /* 0x000fe2000fffe03f */
[----:B------:R-:W-:Y:S01]  /*1840*/  UMOV UR9, 0x40000040 ;  /* 0x4000004000097882 */ /* 0x000fe20000000000 */
[----:B------:R-:W-:Y:S01]  /*1850*/  UMOV UR11, 0x40000040 ;  /* 0x40000040000b7882 */ /* 0x000fe20000000000 */
[----:B------:R-:W-:Y:S02]  /*1860*/  WARPGROUP.DEPBAR.LE gsb0, 0x0 ;  /* 0x00008000000079c5 */ /* 0x000fe40000010000 */
[----:B------:R-:W-:-:S06]  /*1870*/  WARPGROUP.ARRIVE ;  /* 0x00000000000079c5 */ /* 0x000fcc0000000000 */
[----:B------:R-:W-:Y:S01]  /*1880*/  HGMMA.64x128x16.F32 R24, gdesc[UR8], R24, gsb0 ;  /* 0x01e00000081879f0 */ /* 0x000fe20008000818 */
        /* <DEDUP_REMOVED lines=13> */
[----:B------:R-:W-:Y:S03]  /*1960*/  HGMMA.64x128x16.F32 R24, gdesc[UR8], R24, gsb0 ;  /* 0x01e00000081879f0 */ /* 0x000fe60008000818 */
[----:B------:R-:W-:Y:S02]  /*1970*/  WARPGROUP.DEPBAR.LE gsb0, 0x0 ;  /* 0x00008000000079c5 */ /* 0x000fe40000010000 */
[----:B------:R-:W-:Y:S05]  /*1980*/  @!P2 BRA `(.L_x_22) ;  /* 0x000000040028a947 */ /* 0x000fea0003800000 */
[----:B------:R-:W-:Y:S01]  /*1990*/  UIADD3 UR5, UR41, 0x1, URZ ;  /* 0x0000000129057890 */ /* 0x000fe2000fffe03f */
[----:B01----:R-:W-:Y:S02]  /*19a0*/  IMAD.U32 R0, RZ, RZ, UR44 ;  /* 0x0000002cff007e24 */ /* 0x003fe4000f8e00ff */
[----:B------:R-:W-:Y:S01]  /*19b0*/  IMAD.U32 R3, RZ, RZ, UR41 ;  /* 0x00000029ff037e24 */ /* 0x000fe2000f8e00ff */
[----:B------:R-:W-:-:S04]  /*19c0*/  UISETP.NE.AND UP0, UPT, UR5, 0x4, UPT ;  /* 0x000000040500788c */ /* 0x000fc8000bf05270 */
[----:B------:R-:W-:Y:S02]  /*19d0*/  USEL UR6, URZ, 0x1, UP0 ;  /* 0x000000013f067887 */ /* 0x000fe40008000000 */
[----:B------:R-:W-:Y:S02]  /*19e0*/  USEL UR5, UR5, URZ, UP0 ;  /* 0x0000003f05057287 */ /* 0x000fe40008000000 */
[----:B------:R-:W-:-:S06]  /*19f0*/  ULOP3.LUT UR6, UR40, UR6, URZ, 0x3c, !UPT ;  /* 0x0000000628067292 */ /* 0x000fcc000f8e3c3f */
[----:B------:R-:W-:-:S07]  /*1a00*/  IMAD.U32 R7, RZ, RZ, UR6 ;  /* 0x00000006ff077e24 */ /* 0x000fce000f8e00ff */
.L_x_29:
[----:B------:R-:W-:Y:S05]  /*1a10*/  @!P0 BRA `(.L_x_23) ;  /* 0x0000000000048947 */ /* 0x000fea0003800000 */
[----:B------:R-:W-:Y:S01]  /*1a20*/  BPT.TRAP 0x1 ;  /* 0x000000040000795c */ /* 0x000fe20000300000 */
.L_x_23:
[----:B------:R-:W0:Y:S01]  /*1a30*/  S2UR UR7, SR_CgaCtaId ;  /* 0x00000000000779c3 */ /* 0x000e220000008800 */
[----:B------:R-:W-:Y:S01]  /*1a40*/  UMOV UR6, 0x400 ;  /* 0x0000040000067882 */ /* 0x000fe20000000000 */
[----:B------:R-:W-:Y:S01]  /*1a50*/  IMAD.U32 R5, RZ, RZ, UR5 ;  /* 0x00000005ff057e24 */ /* 0x000fe2000f8e00ff */
[----:B------:R-:W-:Y:S01]  /*1a60*/  SHF.L.U32 R4, R7, 0x1f, RZ ;  /* 0x0000001f07047819 */ /* 0x000fe200000006ff */
[----:B0-----:R-:W-:-:S06]  /*1a70*/  ULEA UR6, UR7, UR6, 0x18 ;  /* 0x0000000607067291 */ /* 0x001fcc000f8ec03f */
[----:B------:R-:W-:-:S04]  /*1a80*/  IMAD.U32 R6, RZ, RZ, UR6 ;  /* 0x00000006ff067e24 */ /* 0x000fc8000f8e00ff */
[----:B------:R-:W-:-:S04]  /*1a90*/  IMAD R5, R5, 0x8, R6 ;  /* 0x0000000805057824 */ /* 0x000fc800078e0206 */
[----:B------:R0:W1:Y:S01]  /*1aa0*/  SYNCS.PHASECHK.TRANS64.TRYWAIT P1, [R5+URZ], R4 ;  /* 0x00000004050075a7 */ /* 0x000062000802017f */
[----:B------:R-:W-:Y:S05]  /*1ab0*/  @!P0 BRA `(.L_x_24) ;  /* 0x0000000000048947 */ /* 0x000fea0003800000 */
[----:B------:R-:W-:Y:S01]  /*1ac0*/  BPT.TRAP 0x1 ;  /* 0x000000040000795c */ /* 0x000fe20000300000 */
.L_x_24:
[----:B-1----:R-:W-:Y:S05]  /*1ad0*/  @P1 BRA `(.L_x_25) ;  /* 0x0000000000081947 */ /* 0x002fea0003800000 */
[----:B------:R-:W1:Y:S02]  /*1ae0*/  SYNCS.PHASECHK.TRANS64.TRYWAIT P1, [R5+URZ], R4 ;  /* 0x00000004050075a7 */ /* 0x000e64000802017f */
[----:B-1----:R-:W-:Y:S05]  /*1af0*/  @!P1 BRA `(.L_x_26) ;  /* 0x0000006000789947 */ /* 0x002fea0003800000 */
.L_x_25:
[----:B------:R-:W-:Y:S01]  /*1b00*/  ULEA UR6, UR5, UR45, 0xa ;  /* 0x0000002d05067291 */ /* 0x000fe2000f8e503f */
[----:B------:R-:W-:Y:S01]  /*1b10*/  WARPGROUP.ARRIVE ;  /* 0x00000000000079c5 */ /* 0x000fe20000000000 */
[----:B------:R-:W-:Y:S01]  /*1b20*/  ULEA UR7, UR5, UR4, 0xa ;  /* 0x0000000405077291 */ /* 0x000fe2000f8e503f */
[----:B------:R-:W-:Y:S01]  /*1b30*/  UMOV UR9, 0x40000040 ;  /* 0x4000004000097882 */ /* 0x000fe20000000000 */
[----:B------:R-:W-:-:S03]  /*1b40*/  UMOV UR11, 0x40000040 ;  /* 0x40000040000b7882 */ /* 0x000fc60000000000 */
[----:B------:R-:W-:Y:S02]  /*1b50*/  UMOV UR8, UR6 ;  /* 0x0000000600087c82 */ /* 0x000fe40008000000 */
[----:B------:R-:W-:Y:S02]  /*1b60*/  UMOV UR10, UR7 ;  /* 0x00000007000a7c82 */ /* 0x000fe40008000000 */
[----:B------:R-:W-:Y:S01]  /*1b70*/  HGMMA.64x128x16.F32 R24, gdesc[UR8], R24, gsb0 ;  /* 0x01e00000081879f0 */ /* 0x000fe20008000818 */
[----:B------:R-:W-:Y:S02]  /*1b80*/  UIADD3 UR8, UR6, 0x2, URZ ;  /* 0x0000000206087890 */ /* 0x000fe4000fffe03f */
[----:B------:R-:W-:Y:S01]  /*1b90*/  UIADD3 UR10, UR7, 0x2, URZ ;  /* 0x00000002070a7890 */ /* 0x000fe2000fffe03f */
[----:B------:R-:W-:Y:S01]  /*1ba0*/  UMOV UR9, 0x40000040 ;  /* 0x4000004000097882 */ /* 0x000fe20000000000 */
[----:B------:R-:W-:Y:S01]  /*1bb0*/  UMOV UR11, 0x40000040 ;  /* 0x40000040000b7882 */ /* 0x000fe20000000000 */
[----:B------:R-:W-:-:S02]  /*1bc0*/  WARPGROUP.DEPBAR.LE gsb0, 0x0 ;  /* 0x00008000000079c5 */ /* 0x000fc40000010000 */
        /* <DEDUP_REMOVED lines=18> */
[----:B------:R-:W-:Y:S01]  /*1cf0*/  BPT.TRAP 0x1 ;  /* 0x000000040000795c */ /* 0x000fe20000300000 */
.L_x_27:
[----:B------:R-:W-:-:S13]  /*1d00*/  ISETP.NE.AND P1, PT, R102, RZ, PT ;  /* 0x000000ff6600720c */ /* 0x000fda0003f25270 */
[----:B01----:R-:W-:-:S04]  /*1d10*/  @P1 IMAD R4, R3, 0x8, R6 ;  /* 0x0000000803041824 */ /* 0x003fc800078e0206 */
[----:B------:R-:W-:-:S05]  /*1d20*/  @P1 VIADD R4, R4, 0x20 ;  /* 0x0000002004041836 */ /* 0x000fca0000000000 */
[----:B------:R-:W-:-:S04]  /*1d30*/  @P1 PRMT R4, R19, 0x654, R4 ;  /* 0x0000065413041816 */ /* 0x000fc80000000004 */
[----:B------:R0:W-:Y:S01]  /*1d40*/  @P1 SYNCS.ARRIVE.TRANS64.RED.A1T0 RZ, [R4+URZ], RZ ;  /* 0x000000ff04ff19a7 */ /* 0x0001e2000810043f */
[----:B------:R-:W-:-:S13]  /*1d50*/  ISETP.GT.U32.AND P1, PT, R18, 0x1, PT ;  /* 0x000000011200780c */ /* 0x000fda0003f24070 */
[----:B0-----:R-:W-:Y:S05]  /*1d60*/  @P1 BRA `(.L_x_28) ;  /* 0x0000000000041947 */ /* 0x001fea0003800000 */
[----:B------:R-:W-:Y:S01]  /*1d70*/  BPT.TRAP 0x1 ;  /* 0x000000040000795c */ /* 0x000fe20000300000 */
.L_x_28:
[----:B------:R-:W-:Y:S01]  /*1d80*/  UIADD3 UR5, UR5, 0x1, URZ ;  /* 0x0000000105057890 */ /* 0x000fe2000fffe03f */
[C---:B------:R-:W-:Y:S01]  /*1d90*/  ISETP.GT.AND P2, PT, R0.reuse, 0x1, PT ;  /* 0x000000010000780c */ /* 0x040fe20003f44270 */
[----:B------:R-:W-:Y:S02]  /*1da0*/  VIADD R3, R3, 0x1 ;  /* 0x0000000103037836 */ /* 0x000fe40000000000 */
[----:B------:R-:W-:Y:S01]  /*1db0*/  UISETP.NE.AND UP0, UPT, UR5, 0x4, UPT ;  /* 0x000000040500788c */ /* 0x000fe2000bf05270 */
[----:B------:R-:W-:Y:S02]  /*1dc0*/  VIADD R0, R0, 0xffffffff ;  /* 0xffffffff00007836 */ /* 0x000fe40000000000 */
[C---:B------:R-:W-:Y:S01]  /*1dd0*/  ISETP.NE.AND P1, PT, R3.reuse, 0x4, PT ;  /* 0x000000040300780c */ /* 0x040fe20003f25270 */
[----:B------:R-:W-:Y:S02]  /*1de0*/  USEL UR6, URZ, 0x1, UP0 ;  /* 0x000000013f067887 */ /* 0x000fe40008000000 */
[----:B------:R-:W-:Y:S01]  /*1df0*/  USEL UR5, UR5, URZ, UP0 ;  /* 0x0000003f05057287 */ /* 0x000fe20008000000 */
[----:B------:R-:W-:-:S03]  /*1e00*/  SEL R3, R3, RZ, P1 ;  /* 0x000000ff03037207 */ /* 0x000fc60000800000 */
[----:B------:R-:W-:Y:S01]  /*1e10*/  LOP3.LUT R7, R7, UR6, RZ, 0x3c, !PT ;  /* 0x0000000607077c12 */ /* 0x000fe2000f8e3cff */
[----:B------:R-:W-:Y:S07]  /*1e20*/  @P2 BRA `(.L_x_29) ;  /* 0xfffffff800f82947 */ /* 0x000fee000383ffff */
.L_x_22:
[----:B01----:R-:W0:Y:S02]  /*1e30*/  LDC R0, c[0x0][0x28c] ;  /* 0x0000a300ff007b82 */ /* 0x003e240000000800 */
[----:B0-----:R-:W-:-:S13]  /*1e40*/  ISETP.GE.AND P1, PT, R0, 0x1, PT ;  /* 0x000000010000780c */ /* 0x001fda0003f26270 */
[----:B------:R-:W-:Y:S05]  /*1e50*/  @!P1 BRA `(.L_x_30) ;  /* 0x0000000000389947 */ /* 0x000fea0003800000 */
[----:B------:R-:W-:Y:S05]  /*1e60*/  @!P0 BRA `(.L_x_31) ;  /* 0x0000000000048947 */ /* 0x000fea0003800000 */
[----:B------:R-:W-:Y:S01]  /*1e70*/  BPT.TRAP 0x1 ;  /* 0x000000040000795c */ /* 0x000fe20000300000 */
.L_x_31:
[----:B------:R-:W-:-:S13]  /*1e80*/  ISETP.NE.AND P0, PT, R102, RZ, PT ;  /* 0x000000ff6600720c */ /* 0x000fda0003f05270 */
[----:B------:R-:W-:-:S05]  /*1e90*/  VOTEU.ANY UP0, P0 ;  /* 0x00000000003f7886 */ /* 0x000fca0000000100 */
[----:B------:R-:W-:-:S06]  /*1ea0*/  @UP0 UIADD3 UR4, UR44, UR41, URZ ;  /* 0x000000292c040290 */ /* 0x000fcc000fffe03f */
[----:B------:R-:W-:-:S04]  /*1eb0*/  IMAD.U32 R0, RZ, RZ, UR4 ;  /* 0x00000004ff007e24 */ /* 0x000fc8000f8e00ff */
[----:B------:R-:W-:-:S05]  /*1ec0*/  @P0 IMAD.SHL.U32 R0, R0, 0x8, RZ ;  /* 0x0000000800000824 */ /* 0x000fca00078e00ff */
[----:B------:R-:W-:-:S04]  /*1ed0*/  @P0 LOP3.LUT R0, R0, 0x18, RZ, 0xc0, !PT ;  /* 0x0000001800000812 */ /* 0x000fc800078ec0ff */
[----:B------:R-:W-:-:S04]  /*1ee0*/  @P0 IADD3 R0, R6, 0x20, R0 ;  /* 0x0000002006000810 */ /* 0x000fc80007ffe000 */
[----:B------:R-:W-:-:S04]  /*1ef0*/  @P0 PRMT R0, R19, 0x654, R0 ;  /* 0x0000065413000816 */ /* 0x000fc80000000000 */
[----:B------:R0:W-:Y:S01]  /*1f00*/  @P0 SYNCS.ARRIVE.TRANS64.RED.A1T0 RZ, [R0+URZ], RZ ;  /* 0x000000ff00ff09a7 */ /* 0x0001e2000810043f */
[----:B------:R-:W-:-:S13]  /*1f10*/  ISETP.GT.U32.AND P0, PT, R18, 0x1, PT ;  /* 0x000000011200780c */ /* 0x000fda0003f04070 */
[----:B0-----:R-:W-:Y:S05]  /*1f20*/  @P0 BRA `(.L_x_30) ;  /* 0x0000000000040947 */ /* 0x001fea0003800000 */
[----:B------:R-:W-:Y:S01]  /*1f30*/  BPT.TRAP 0x1 ;  /* 0x000000040000795c */ /* 0x000fe20000300000 */
.L_x_30:
[----:B------:R-:W-:Y:S01]  /*1f40*/  IMAD.SHL.U32 R3, R100, 0x80, RZ ;  /* 0x0000008064037824 */ /* 0x000fe200078e00ff */
[----:B------:R-:W-:Y:S01]  /*1f50*/  ULDC UR6, c[0x0][0x288] ;  /* 0x0000a20000067ab9 */ /* 0x000fe20000000800 */
[----:B------:R-:W-:Y:S01]  /*1f60*/  SHF.R.S32.HI R15, RZ, 0x1f, R99 ;  /* 0x0000001fff0f7819 */ /* 0x000fe20000011463 */
[----:B------:R-:W-:Y:S01]  /*1f70*/  IMAD.SHL.U32 R7, R101, 0x80, RZ ;  /* 0x0000008065077824 */ /* 0x000fe200078e00ff */
[----:B------:R-:W-:Y:S01]  /*1f80*/  ULDC.64 UR4, c[0x0][0x5d0] ;  /* 0x0001740000047ab9 */ /* 0x000fe20000000a00 */
[----:B------:R-:W-:Y:S01]  /*1f90*/  LOP3.LUT R8, R3, 0x6, R94, 0xf8, !PT ;  /* 0x0000000603087812 */ /* 0x000fe200078ef85e */
[----:B------:R-:W-:Y:S01]  /*1fa0*/  IMAD.WIDE R100, R101, 0x80, R22 ;  /* 0x0000008065647825 */ /* 0x000fe200078e0216 */
[----:B------:R-:W-:Y:S01]  /*1fb0*/  ISETP.GE.AND P0, PT, R3, UR6, PT ;  /* 0x0000000603007c0c */ /* 0x000fe2000bf06270 */
[----:B------:R-:W-:Y:S01]  /*1fc0*/  ULDC UR6, c[0x0][0x284] ;  /* 0x0000a10000067ab9 */ /* 0x000fe20000000800 */
[----:B------:R-:W-:Y:S01]  /*1fd0*/  SHF.R.S32.HI R9, RZ, 0x1f, R8 ;  /* 0x0000001fff097819 */ /* 0x000fe20000011408 */
[----:B------:R-:W-:Y:S01]  /*1fe0*/  IMAD R0, R15, UR4, RZ ;  /* 0x000000040f007c24 */ /* 0x000fe2000f8e02ff */
[----:B------:R-:W-:-:S03]  /*1ff0*/  ISETP.GE.OR P0, PT, R7, UR6, P0 ;  /* 0x0000000607007c0c */ /* 0x000fc60008706670 */
[C---:B------:R-:W-:Y:S02]  /*2000*/  IMAD R11, R99.reuse, UR5, R0 ;  /* 0x00000005630b7c24 */ /* 0x040fe4000f8e0200 */
[----:B------:R-:W-:Y:S01]  /*2010*/  IMAD.WIDE.U32 R4, R99, UR4, R8 ;  /* 0x0000000463047c25 */ /* 0x000fe2000f8e0008 */
[----:B------:R-:W-:-:S03]  /*2020*/  ULDC.64 UR4, c[0x0][0x5c8] ;  /* 0x0001720000047ab9 */ /* 0x000fc60000000a00 */
[----:B------:R-:W-:Y:S02]  /*2030*/  IMAD R13, R101, UR4, RZ ;  /* 0x00000004650d7c24 */ /* 0x000fe4000f8e02ff */
[----:B------:R-:W-:Y:S02]  /*2040*/  IMAD.IADD R5, R5, 0x1, R11 ;  /* 0x0000000105057824 */ /* 0x000fe400078e020b */
[C---:B------:R-:W-:Y:S02]  /*2050*/  IMAD R13, R100.reuse, UR5, R13 ;  /* 0x00000005640d7c24 */ /* 0x040fe4000f8e020d */
[----:B------:R-:W-:-:S04]  /*2060*/  IMAD.WIDE.U32 R104, R100, UR4, R4 ;  /* 0x0000000464687c25 */ /* 0x000fc8000f8e0004 */
[----:B------:R-:W-:Y:S01]  /*2070*/  IMAD.MOV.U32 R0, RZ, RZ, -0x1 ;  /* 0xffffffffff007424 */ /* 0x000fe200078e00ff */
[----:B------:R-:W-:Y:S06]  /*2080*/  @P0 BRA `(.L_x_32) ;  /* 0x0000004000040947 */ /* 0x000fec0003800000 */
[----:B-----5:R-:W-:Y:S01]  /*2090*/  FSETP.NEU.AND P1, PT, R89, RZ, PT ;  /* 0x000000ff5900720b */ /* 0x020fe20003f2d000 */
[----:B------:R-:W-:Y:S01]  /*20a0*/  IMAD.IADD R4, R93, 0x1, -R3 ;  /* 0x000000015d047824 */ /* 0x000fe200078e0a03 */
[----:B------:R-:W-:Y:S01]  /*20b0*/  BSSY B0, `(.L_x_32) ;  /* 0x00003fe000007945 */ /* 0x000fe20003800000 */
[----:B------:R-:W-:Y:S02]  /*20c0*/  IMAD.IADD R3, R98, 0x1, -R7 ;  /* 0x0000000162037824 */ /* 0x000fe400078e0a07 */
[----:B------:R-:W-:Y:S01]  /*20d0*/  IMAD.IADD R115, R105, 0x1, R13 ;  /* 0x0000000169737824 */ /* 0x000fe200078e020d */
[----:B------:R-:W-:-:S04]  /*20e0*/  ISETP.GT.AND P0, PT, R4, RZ, PT ;  /* 0x000000ff0400720c */ /* 0x000fc80003f04270 */
[----:B------:R-:W-:-:S03]  /*20f0*/  ISETP.GT.AND P3, PT, R3, RZ, P0 ;  /* 0x000000ff0300720c */ /* 0x000fc60000764270 */
[----:B------:R-:W-:Y:S10]  /*2100*/  @!P1 BRA `(.L_x_33) ;  /* 0x0000002c00289947 */ /* 0x000ff40003800000 */
[----:B------:R-:W0:Y:S01]  /*2110*/  LDC.64 R108, c[0x0][0x5b8] ;  /* 0x00016e00ff6c7b82 */ /* 0x000e220000000a00 */
[----:B------:R-:W-:-:S07]  /*2120*/  ULDC.64 UR4, c[0x0][0x5c0] ;  /* 0x0001700000047ab9 */ /* 0x000fce0000000a00 */
[----:B------:R-:W1:Y:S08]  /*2130*/  LDC.64 R110, c[0x0][0x5b0] ;  /* 0x00016c00ff6e7b82 */ /* 0x000e700000000a00 */
[----:B------:R-:W2:Y:S01]  /*2140*/  LDC.64 R112, c[0x0][0x5a8] ;  /* 0x00016a00ff707b82 */ /* 0x000ea20000000a00 */
[-C--:B0-----:R-:W-:Y:S02]  /*2150*/  IMAD R6, R15, R108.reuse, RZ ;  /* 0x0000006c0f067224 */ /* 0x081fe400078e02ff */
[----:B------:R-:W-:-:S04]  /*2160*/  IMAD.WIDE.U32 R106, R99, R108, R8 ;  /* 0x0000006c636a7225 */ /* 0x000fc800078e0008 */
[----:B------:R-:W-:Y:S02]  /*2170*/  IMAD R105, R99, R109, R6 ;  /* 0x0000006d63697224 */ /* 0x000fe400078e0206 */
[-C--:B-1----:R-:W-:Y:S02]  /*2180*/  IMAD R5, R101, R110.reuse, RZ ;  /* 0x0000006e65057224 */ /* 0x082fe400078e02ff */
[----:B------:R-:W-:Y:S02]  /*2190*/  IMAD.IADD R13, R107, 0x1, R105 ;  /* 0x000000016b0d7824 */ /* 0x000fe400078e0269 */
[----:B------:R-:W-:Y:S02]  /*21a0*/  IMAD.MOV.U32 R12, RZ, RZ, R106 ;  /* 0x000000ffff0c7224 */ /* 0x000fe400078e006a */
[C---:B------:R-:W-:Y:S02]  /*21b0*/  IMAD R109, R100.reuse, R111, R5 ;  /* 0x0000006f646d7224 */ /* 0x040fe400078e0205 */
[----:B------:R-:W-:-:S04]  /*21c0*/  IMAD.WIDE.U32 R6, R100, R110, R12 ;  /* 0x0000006e64067225 */ /* 0x000fc800078e000c */
[----:B------:R-:W-:Y:S01]  /*21d0*/  IMAD.IADD R5, R7, 0x1, R109 ;  /* 0x0000000107057824 */ /* 0x000fe200078e026d */
[----:B--2---:R-:W-:-:S04]  /*21e0*/  LEA R14, P1, R6, R112, 0x1 ;  /* 0x00000070060e7211 */ /* 0x004fc800078208ff */
[----:B------:R-:W-:-:S05]  /*21f0*/  LEA.HI.X R15, R6, R113, R5, 0x1, P1 ;  /* 0x00000071060f7211 */ /* 0x000fca00008f0c05 */
[----:B------:R0:W2:Y:S01]  /*2200*/  @P3 LDG.E.LTC128B.U16 R5, desc[UR38][R14.64] ;  /* 0x000000260e053981 */ /* 0x0000a2000c1e1520 */
[----:B------:R-:W-:Y:S01]  /*2210*/  IMAD.WIDE.U32 R6, R100, R110, R8 ;  /* 0x0000006e64067225 */ /* 0x000fe200078e0008 */
[----:B------:R-:W-:Y:S03]  /*2220*/  BSSY B1, `(.L_x_34) ;  /* 0x0000013000017945 */ /* 0x000fe60003800000 */
[----:B------:R-:W-:Y:S02]  /*2230*/  IMAD.IADD R7, R109, 0x1, R7 ;  /* 0x000000016d077824 */ /* 0x000fe400078e0207 */
[----:B------:R-:W-:Y:S01]  /*2240*/  IMAD.WIDE.U32 R20, R99, R108, R6 ;  /* 0x0000006c63147225 */ /* 0x000fe200078e0006 */
[----:B0-----:R-:W-:-:S03]  /*2250*/  SHF.L.U64.HI R15, R110, 0x3, R111 ;  /* 0x000000036e0f7819 */ /* 0x001fc6000001026f */
[----:B------:R-:W-:Y:S01]  /*2260*/  IMAD.IADD R7, R105, 0x1, R21 ;  /* 0x0000000169077824 */ /* 0x000fe200078e0215 */
[----:B------:R-:W-:Y:S01]  /*2270*/  LEA R6, P4, R20, R112, 0x1 ;  /* 0x0000007014067211 */ /* 0x000fe200078808ff */
[----:B------:R-:W-:-:S03]  /*2280*/  IMAD.SHL.U32 R14, R110, 0x8, RZ ;  /* 0x000000086e0e7824 */ /* 0x000fc600078e00ff */
[----:B------:R-:W-:Y:S01]  /*2290*/  LEA.HI.X R7, R20, R113, R7, 0x1, P4 ;  /* 0x0000007114077211 */ /* 0x000fe200020f0c07 */
[----:B--2---:R-:W-:-:S05]  /*22a0*/  HADD2.F32 R10, -RZ, R5.H0_H0 ;  /* 0x20000005ff0a7230 */ /* 0x004fca0000004100 */
[----:B------:R-:W-:Y:S01]  /*22b0*/  FMUL R11, R10, R89 ;  /* 0x000000590a0b7220 */ /* 0x000fe20000400000 */
[----:B------:R-:W-:-:S03]  /*22c0*/  LEA R10, P1, R104, UR4, 0x1 ;  /* 0x00000004680a7c11 */ /* 0x000fc6000f8208ff */
[----:B------:R-:W-:Y:S01]  /*22d0*/  FFMA R24, R24, R88, R11 ;  /* 0x0000005818187223 */ /* 0x000fe2000000000b */
[----:B------:R-:W-:Y:S02]  /*22e0*/  LEA.HI.X R11, R104, UR5, R115, 0x1, P1 ;  /* 0x00000005680b7c11 */ /* 0x000fe400088f0c73 */
[----:B------:R-:W-:Y:S02]  /*22f0*/  ISETP.GT.AND P1, PT, R4, 0x1, PT ;  /* 0x000000010400780c */ /* 0x000fe40003f24270 */
[----:B------:R-:W-:Y:S02]  /*2300*/  F2FP.F16.F32.PACK_AB R24, RZ, R24 ;  /* 0x00000018ff18723e */ /* 0x000fe400000000ff */
[----:B------:R-:W-:-:S03]  /*2310*/  ISETP.GT.AND P2, PT, R3, RZ, P1 ;  /* 0x000000ff0300720c */ /* 0x000fc60000f44270 */
[----:B------:R0:W-:Y:S10]  /*2320*/  @P3 STG.E.U16 desc[UR38][R10.64], R24 ;  /* 0x000000180a003986 */ /* 0x0001f4000c101526 */
[----:B------:R-:W-:Y:S05]  /*2330*/  @!P2 BRA `(.L_x_35) ;  /* 0x000000000004a947 */ /* 0x000fea0003800000 */
[----:B------:R1:W5:Y:S02]  /*2340*/  LDG.E.LTC128B.U16 R5, desc[UR38][R6.64+0x2] ;  /* 0x0000022606057981 */ /* 0x000364000c1e1520 */
.L_x_35:
[----:B------:R-:W-:Y:S05]  /*2350*/  BSYNC B1 ;  /* 0x0000000000017941 */ /* 0x000fea0003800000 */
.L_x_34:
[----:B-----5:R-:W-:Y:S01]  /*2360*/  HADD2.F32 R12, -RZ, R5.H0_H0 ;  /* 0x20000005ff0c7230 */ /* 0x020fe20000004100 */
[----:B------:R-:W-:Y:S01]  /*2370*/  ISETP.GT.AND P0, PT, R3, 0x8, P0 ;  /* 0x000000080300780c */ /* 0x000fe20000704270 */
[----:B------:R-:W-:Y:S01]  /*2380*/  IMAD.WIDE.U32 R20, R100, R110, R14 ;  /* 0x0000006e64147225 */ /* 0x000fe200078e000e */
[----:B0-----:R-:W-:-:S03]  /*2390*/  PRMT R24, R5, 0x7610, R24 ;  /* 0x0000761005187816 */ /* 0x001fc60000000018 */
[----:B------:R-:W-:Y:S01]  /*23a0*/  FMUL R12, R12, R89 ;  /* 0x000000590c0c7220 */ /* 0x000fe20000400000 */
[----:B------:R-:W-:Y:S01]  /*23b0*/  IMAD.IADD R109, R109, 0x1, R21 ;  /* 0x000000016d6d7824 */ /* 0x000fe200078e0215 */
[----:B------:R-:W-:Y:S02]  /*23c0*/  IADD3 R106, P3, R106, R20, RZ ;  /* 0x000000146a6a7210 */ /* 0x000fe40007f7e0ff */
[----:B------:R-:W-:-:S03]  /*23d0*/  FFMA R12, R25, R88, R12 ;  /* 0x00000058190c7223 */ /* 0x000fc6000000000c */
[----:B------:R-:W-:Y:S01]  /*23e0*/  IMAD.X R13, R109, 0x1, R13, P3 ;  /* 0x000000016d0d7824 */ /* 0x000fe200018e060d */
[C---:B------:R-:W-:Y:S02]  /*23f0*/  LEA R14, P3, R106.reuse, R112, 0x1 ;  /* 0x000000706a0e7211 */ /* 0x040fe400078608ff */
[----:B------:R-:W-:Y:S02]  /*2400*/  F2FP.F16.F32.PACK_AB R12, RZ, R12 ;  /* 0x0000000cff0c723e */ /* 0x000fe400000000ff */
[----:B------:R-:W-:Y:S02]  /*2410*/  LEA.HI.X R15, R106, R113, R13, 0x1, P3 ;  /* 0x000000716a0f7211 */ /* 0x000fe400018f0c0d */
[----:B------:R-:W-:-:S05]  /*2420*/  PRMT R21, R12, 0x7610, R21 ;  /* 0x000076100c157816 */ /* 0x000fca0000000015 */
[----:B------:R0:W-:Y:S04]  /*2430*/  @P2 STG.E.U16 desc[UR38][R10.64+0x2], R21 ;  /* 0x000002150a002986 */ /* 0x0001e8000c101526 */
[----:B------:R-:W2:Y:S01]  /*2440*/  @P0 LDG.E.LTC128B.U16 R24, desc[UR38][R14.64] ;  /* 0x000000260e180981 */ /* 0x000ea2000c1e1520 */
[----:B------:R-:W-:Y:S01]  /*2450*/  IADD3 R20, P2, R8, R20, RZ ;  /* 0x0000001408147210 */ /* 0x000fe20007f5e0ff */
[----:B------:R-:W-:Y:S01]  /*2460*/  BSSY B1, `(.L_x_36) ;  /* 0x0000011000017945 */ /* 0x000fe20003800000 */
[C---:B------:R-:W-:Y:S02]  /*2470*/  SHF.L.U64.HI R13, R90.reuse, 0x1, R91 ;  /* 0x000000015a0d7819 */ /* 0x040fe4000001025b */
[----:B------:R-:W-:Y:S01]  /*2480*/  ISETP.GT.AND P1, PT, R3, 0x8, P1 ;  /* 0x000000080300780c */ /* 0x000fe20000f24270 */
[----:B0-----:R-:W-:Y:S01]  /*2490*/  IMAD.X R21, R9, 0x1, R109, P2 ;  /* 0x0000000109157824 */ /* 0x001fe200010e066d */
[----:B------:R-:W-:Y:S01]  /*24a0*/  LEA R12, P2, R90, R10, 0x1 ;  /* 0x0000000a5a0c7211 */ /* 0x000fe200078408ff */
[----:B------:R-:W-:-:S04]  /*24b0*/  IMAD.WIDE.U32 R20, R99, R108, R20 ;  /* 0x0000006c63147225 */ /* 0x000fc800078e0014 */
[----:B------:R-:W-:Y:S02]  /*24c0*/  IMAD.X R13, R13, 0x1, R11, P2 ;  /* 0x000000010d0d7824 */ /* 0x000fe400010e060b */
[----:B------:R-:W-:Y:S02]  /*24d0*/  IMAD.IADD R9, R105, 0x1, R21 ;  /* 0x0000000169097824 */ /* 0x000fe400078e0215 */
[----:B--2---:R-:W-:-:S05]  /*24e0*/  HADD2.F32 R8, -RZ, R24.H0_H0 ;  /* 0x20000018ff087230 */ /* 0x004fca0000004100 */
[----:B------:R-:W-:Y:S01]  /*24f0*/  FMUL R5, R8, R89 ;  /* 0x0000005908057220 */ /* 0x000fe20000400000 */
[----:B------:R-:W-:-:S03]  /*2500*/  LEA R8, P3, R20, R112, 0x1 ;  /* 0x0000007014087211 */ /* 0x000fc600078608ff */
[----:B------:R-:W-:Y:S01]  /*2510*/  FFMA R5, R26, R88, R5 ;  /* 0x000000581a057223 */ /* 0x000fe20000000005 */
[----:B------:R-:W-:-:S04]  /*2520*/  LEA.HI.X R9, R20, R113, R9, 0x1, P3 ;  /* 0x0000007114097211 */ /* 0x000fc800018f0c09 */
[----:B------:R-:W-:-:S05]  /*2530*/  F2FP.F16.F32.PACK_AB R5, RZ, R5 ;  /* 0x00000005ff05723e */ /* 0x000fca00000000ff */
[----:B------:R0:W-:Y:S01]  /*2540*/  @P0 STG.E.U16 desc[UR38][R12.64], R5 ;  /* 0x000000050c000986 */ /* 0x0001e2000c101526 */
[----:B------:R-:W-:Y:S05]  /*2550*/  @!P1 BRA `(.L_x_37) ;  /* 0x0000000000049947 */ /* 0x000fea0003800000 */
[----:B------:R2:W5:Y:S02]  /*2560*/  LDG.E.LTC128B.U16 R24, desc[UR38][R8.64+0x2] ;  /* 0x0000022608187981 */ /* 0x000564000c1e1520 */
.L_x_37:
[----:B------:R-:W-:Y:S05]  /*2570*/  BSYNC B1 ;  /* 0x0000000000017941 */ /* 0x000fea0003800000 */
.L_x_36:
[----:B-----5:R-:W-:Y:S01]  /*2580*/  HADD2.F32 R14, -RZ, R24.H0_H0 ;  /* 0x20000018ff0e7230 */ /* 0x020fe20000004100 */
[----:B------:R-:W-:Y:S01]  /*2590*/  ISETP.GT.AND P0, PT, R4, 0x8, PT ;  /* 0x000000080400780c */ /* 0x000fe20003f04270 */
[----:B------:R-:W-:Y:S03]  /*25a0*/  BSSY B1, `(.L_x_38) ;  /* 0x0000008000017945 */ /* 0x000fe60003800000 */
[----:B------:R-:W-:Y:S01]  /*25b0*/  FMUL R14, R14, R89 ;  /* 0x000000590e0e7220 */ /* 0x000fe20000400000 */
[----:B------:R-:W-:-:S03]  /*25c0*/  ISETP.GT.AND P2, PT, R3, RZ, P0 ;  /* 0x000000ff0300720c */ /* 0x000fc60000744270 */
[----:B------:R-:W-:-:S05]  /*25d0*/  FFMA R14, R27, R88, R14 ;  /* 0x000000581b0e7223 */ /* 0x000fca000000000e */
[----:B------:R-:W-:-:S05]  /*25e0*/  F2FP.F16.F32.PACK_AB R14, RZ, R14 ;  /* 0x0000000eff0e723e */ /* 0x000fca00000000ff */
[----:B------:R3:W-:Y:S01]  /*25f0*/  @P1 STG.E.U16 desc[UR38][R12.64+0x2], R14 ;  /* 0x0000020e0c001986 */ /* 0x0007e2000c101526 */
[----:B------:R-:W-:Y:S05]  /*2600*/  @!P2 BRA `(.L_x_39) ;  /* 0x000000000004a947 */ /* 0x000fea0003800000 */
[----:B------:R4:W5:Y:S02]  /*2610*/  LDG.E.LTC128B.U16 R24, desc[UR38][R6.64+0x10] ;  /* 0x0000102606187981 */ /* 0x000964000c1e1520 */
.L_x_39:
[----:B------:R-:W-:Y:S05]  /*2620*/  BSYNC B1 ;  /* 0x0000000000017941 */ /* 0x000fea0003800000 */
.L_x_38:
[----:B---3-5:R-:W-:Y:S01]  /*2630*/  HADD2.F32 R14, -RZ, R24.H0_H0 ;  /* 0x20000018ff0e7230 */ /* 0x028fe20000004100 */
[----:B------:R-:W-:Y:S01]  /*2640*/  ISETP.GT.AND P1, PT, R4, 0x9, PT ;  /* 0x000000090400780c */ /* 0x000fe20003f24270 */
[----:B------:R-:W-:Y:S03]  /*2650*/  BSSY B1, `(.L_x_40) ;  /* 0x0000008000017945 */ /* 0x000fe60003800000 */
[----:B0-----:R-:W-:Y:S01]  /*2660*/  FMUL R5, R14, R89 ;  /* 0x000000590e057220 */ /* 0x001fe20000400000 */
[----:B------:R-:W-:-:S03]  /*2670*/  ISETP.GT.AND P3, PT, R3, RZ, P1 ;  /* 0x000000ff0300720c */ /* 0x000fc60000f64270 */
[----:B------:R-:W-:-:S05]  /*2680*/  FFMA R5, R28, R88, R5 ;  /* 0x000000581c057223 */ /* 0x000fca0000000005 */
[----:B------:R-:W-:-:S05]  /*2690*/  F2FP.F16.F32.PACK_AB R5, RZ, R5 ;  /* 0x00000005ff05723e */ /* 0x000fca00000000ff */
[----:B------:R0:W-:Y:S01]  /*26a0*/  @P2 STG.E.U16 desc[UR38][R10.64+0x10], R5 ;  /* 0x000010050a002986 */ /* 0x0001e2000c101526 */
[----:B------:R-:W-:Y:S05]  /*26b0*/  @!P3 BRA `(.L_x_41) ;  /* 0x000000000004b947 */ /* 0x000fea0003800000 */
[----:B------:R3:W5:Y:S02]  /*26c0*/  LDG.E.LTC128B.U16 R24, desc[UR38][R6.64+0x12] ;  /* 0x0000122606187981 */ /* 0x000764000c1e1520 */
.L_x_41:
[----:B------:R-:W-:Y:S05]  /*26d0*/  BSYNC B1 ;  /* 0x0000000000017941 */ /* 0x000fea0003800000 */
.L_x_40:
[----:B-----5:R-:W-:Y:S01]  /*26e0*/  HADD2.F32 R14, -RZ, R24.H0_H0 ;  /* 0x20000018ff0e7230 */ /* 0x020fe20000004100 */
[----:B------:R-:W-:Y:S01]  /*26f0*/  ISETP.GT.AND P0, PT, R3, 0x8, P0 ;  /* 0x000000080300780c */ /* 0x000fe20000704270 */
[----:B------:R-:W-:Y:S03]  /*2700*/  BSSY B1, `(.L_x_42) ;  /* 0x0000007000017945 */ /* 0x000fe60003800000 */
[----:B------:R-:W-:-:S04]  /*2710*/  FMUL R14, R14, R89 ;  /* 0x000000590e0e7220 */ /* 0x000fc80000400000 */
[----:B------:R-:W-:-:S05]  /*2720*/  FFMA R14, R29, R88, R14 ;  /* 0x000000581d0e7223 */ /* 0x000fca000000000e */
[----:B------:R-:W-:-:S05]  /*2730*/  F2FP.F16.F32.PACK_AB R14, RZ, R14 ;  /* 0x0000000eff0e723e */ /* 0x000fca00000000ff */
[----:B------:R0:W-:Y:S01]  /*2740*/  @P3 STG.E.U16 desc[UR38][R10.64+0x12], R14 ;  /* 0x0000120e0a003986 */ /* 0x0001e2000c101526 */
[----:B------:R-:W-:Y:S05]  /*2750*/  @!P0 BRA `(.L_x_43) ;  /* 0x0000000000048947 */ /* 0x000fea0003800000 */
[----:B------:R0:W5:Y:S02]  /*2760*/  LDG.E.LTC128B.U16 R24, desc[UR38][R8.64+0x10] ;  /* 0x0000102608187981 */ /* 0x000164000c1e1520 */
.L_x_43:
[----:B------:R-:W-:Y:S05]  /*2770*/  BSYNC B1 ;  /* 0x0000000000017941 */ /* 0x000fea0003800000 */
.L_x_42:
[----:B0----5:R-:W-:Y:S01]  /*2780*/  HADD2.F32 R14, -RZ, R24.H0_H0 ;  /* 0x20000018ff0e7230 */ /* 0x021fe20000004100 */
        /* <DEDUP_REMOVED lines=8> */
.L_x_45:
[----:B------:R-:W-:Y:S05]  /*2810*/  BSYNC B1 ;  /* 0x0000000000017941 */ /* 0x000fea0003800000 */
.L_x_44:
        /* <DEDUP_REMOVED lines=10> */
.L_x_47:
[----:B------:R-:W-:Y:S05]  /*28c0*/  BSYNC B1 ;  /* 0x0000000000017941 */ /* 0x000fea0003800000 */
.L_x_46:
[----:B0----5:R-:W-:Y:S01]  /*28d0*/  HADD2.F32 R14, -RZ, R24.H0_H0 ;  /* 0x20000018ff0e7230 */ /* 0x021fe20000004100 */
        /* <DEDUP_REMOVED lines=9> */
.L_x_49:
[----:B------:R-:W-:Y:S05]  /*2970*/  BSYNC B1 ;  /* 0x0000000000017941 */ /* 0x000fea0003800000 */
.L_x_48:
        /* <DEDUP_REMOVED lines=9> */
.L_x_51:
[----:B------:R-:W-:Y:S05]  /*2a10*/  BSYNC B1 ;  /* 0x0000000000017941 */ /* 0x000fea0003800000 */
.L_x_50:
        /* <DEDUP_REMOVED lines=9> */
.L_x_53:
[----:B------:R-:W-:Y:S05]  /*2ab0*/  BSYNC B1 ;  /* 0x0000000000017941 */ /* 0x000fea0003800000 */
.L_x_52:
        /* <DEDUP_REMOVED lines=10> */
.L_x_55:
[----:B------:R-:W-:Y:S05]  /*2b60*/  BSYNC B1 ;  /* 0x0000000000017941 */ /* 0x000fea0003800000 */
.L_x_54:
        /* <DEDUP_REMOVED lines=10> */
.L_x_57:
[----:B------:R-:W-:Y:S05]  /*2c10*/  BSYNC B1 ;  /* 0x0000000000017941 */ /* 0x000fea0003800000 */
.L_x_56:
        /* <DEDUP_REMOVED lines=9> */
.L_x_59:
[----:B------:R-:W-:Y:S05]  /*2cb0*/  BSYNC B1 ;  /* 0x0000000000017941 */ /* 0x000fea0003800000 */
.L_x_58:
        /* <DEDUP_REMOVED lines=9> */
.L_x_61:
[----:B------:R-:W-:Y:S05]  /*2d50*/  BSYNC B1 ;  /* 0x0000000000017941 */ /* 0x000fea0003800000 */
.L_x_60:
        /* <DEDUP_REMOVED lines=10> */
.L_x_63:
[----:B------:R-:W-:Y:S05]  /*2e00*/  BSYNC B1 ;  /* 0x0000000000017941 */ /* 0x000fea0003800000 */
.L_x_62:
        /* <DEDUP_REMOVED lines=10> */
.L_x_65:
[----:B------:R-:W-:Y:S05]  /*2eb0*/  BSYNC B1 ;  /* 0x0000000000017941 */ /* 0x000fea0003800000 */
.L_x_64:
        /* <DEDUP_REMOVED lines=9> */
.L_x_67:
[----:B------:R-:W-:Y:S05]  /*2f50*/  BSYNC B1 ;  /* 0x0000000000017941 */ /* 0x000fea0003800000 */
.L_x_66:
        /* <DEDUP_REMOVED lines=9> */
.L_x_69:
[----:B------:R-:W-:Y:S05]  /*2ff0*/  BSYNC B1 ;  /* 0x0000000000017941 */ /* 0x000fea0003800000 */
.L_x_68:
        /* <DEDUP_REMOVED lines=10> */
.L_x_71:
[----:B------:R-:W-:Y:S05]  /*30a0*/  BSYNC B1 ;  /* 0x0000000000017941 */ /* 0x000fea0003800000 */
.L_x_70:
        /* <DEDUP_REMOVED lines=10> */
.L_x_73:
[----:B------:R-:W-:Y:S05]  /*3150*/  BSYNC B1 ;  /* 0x0000000000017941 */ /* 0x000fea0003800000 */
.L_x_72:
        /* <DEDUP_REMOVED lines=9> */
.L_x_75:
[----:B------:R-:W-:Y:S05]  /*31f0*/  BSYNC B1 ;  /* 0x0000000000017941 */ /* 0x000fea0003800000 */
.L_x_74:
        /* <DEDUP_REMOVED lines=9> */
.L_x_77:
[----:B------:R-:W-:Y:S05]  /*3290*/  BSYNC B1 ;  /* 0x0000000000017941 */ /* 0x000fea0003800000 */
.L_x_76:
        /* <DEDUP_REMOVED lines=10> */
.L_x_79:
[----:B------:R-:W-:Y:S05]  /*3340*/  BSYNC B1 ;  /* 0x0000000000017941 */ /* 0x000fea0003800000 */
.L_x_78:
        /* <DEDUP_REMOVED lines=10> */
.L_x_81:
[----:B------:R-:W-:Y:S05]  /*33f0*/  BSYNC B1 ;  /* 0x0000000000017941 */ /* 0x000fea0003800000 */
.L_x_80:
        /* <DEDUP_REMOVED lines=9> */
.L_x_83:
[----:B------:R-:W-:Y:S05]  /*3490*/  BSYNC B1 ;  /* 0x0000000000017941 */ /* 0x000fea0003800000 */
.L_x_82:
        /* <DEDUP_REMOVED lines=9> */
.L_x_85:
[----:B------:R-:W-:Y:S05]  /*3530*/  BSYNC B1 ;  /* 0x0000000000017941 */ /* 0x000fea0003800000 */
.L_x_84:
        /* <DEDUP_REMOVED lines=10> */
.L_x_87:
[----:B------:R-:W-:Y:S05]  /*35e0*/  BSYNC B1 ;  /* 0x0000000000017941 */ /* 0x000fea0003800000 */
.L_x_86:
        /* <DEDUP_REMOVED lines=10> */
.L_x_89:
[----:B------:R-:W-:Y:S05]  /*3690*/  BSYNC B1 ;  /* 0x0000000000017941 */ /* 0x000fea0003800000 */
.L_x_88:
        /* <DEDUP_REMOVED lines=9> */
.L_x_91:
[----:B------:R-:W-:Y:S05]  /*3730*/  BSYNC B1 ;  /* 0x0000000000017941 */ /* 0x000fea0003800000 */
.L_x_90:
        /* <DEDUP_REMOVED lines=9> */
.L_x_93:
[----:B------:R-:W-:Y:S05]  /*37d0*/  BSYNC B1 ;  /* 0x0000000000017941 */ /* 0x000fea0003800000 */
.L_x_92:
        /* <DEDUP_REMOVED lines=10> */
.L_x_95:
[----:B------:R-:W-:Y:S05]  /*3880*/  BSYNC B1 ;  /* 0x0000000000017941 */ /* 0x000fea0003800000 */
.L_x_94:
        /* <DEDUP_REMOVED lines=10> */
.L_x_97:
[----:B------:R-:W-:Y:S05]  /*3930*/  BSYNC B1 ;  /* 0x0000000000017941 */ /* 0x000fea0003800000 */
.L_x_96:
        /* <DEDUP_REMOVED lines=9> */
.L_x_99:
[----:B------:R-:W-:Y:S05]  /*39d0*/  BSYNC B1 ;  /* 0x0000000000017941 */ /* 0x000fea0003800000 */
.L_x_98:
        /* <DEDUP_REMOVED lines=9> */
.L_x_101:
[----:B------:R-:W-:Y:S05]  /*3a70*/  BSYNC B1 ;  /* 0x0000000000017941 */ /* 0x000fea0003800000 */
.L_x_100:
        /* <DEDUP_REMOVED lines=10> */
.L_x_103:
[----:B------:R-:W-:Y:S05]  /*3b20*/  BSYNC B1 ;  /* 0x0000000000017941 */ /* 0x000fea0003800000 */
.L_x_102:
        /* <DEDUP_REMOVED lines=10> */
.L_x_105:
[----:B------:R-:W-:Y:S05]  /*3bd0*/  BSYNC B1 ;  /* 0x0000000000017941 */ /* 0x000fea0003800000 */
.L_x_104:
        /* <DEDUP_REMOVED lines=9> */
.L_x_107:
[----:B------:R-:W-:Y:S05]  /*3c70*/  BSYNC B1 ;  /* 0x0000000000017941 */ /* 0x000fea0003800000 */
.L_x_106:
        /* <DEDUP_REMOVED lines=9> */
.L_x_109:
[----:B------:R-:W-:Y:S05]  /*3d10*/  BSYNC B1 ;  /* 0x0000000000017941 */ /* 0x000fea0003800000 */
.L_x_108:
        /* <DEDUP_REMOVED lines=10> */
.L_x_111:
[----:B------:R-:W-:Y:S05]  /*3dc0*/  BSYNC B1 ;  /* 0x0000000000017941 */ /* 0x000fea0003800000 */
.L_x_110:
        /* <DEDUP_REMOVED lines=10> */
.L_x_113:
[----:B------:R-:W-:Y:S05]  /*3e70*/  BSYNC B1 ;  /* 0x0000000000017941 */ /* 0x000fea0003800000 */
.L_x_112:
        /* <DEDUP_REMOVED lines=9> */
.L_x_115:
[----:B------:R-:W-:Y:S05]  /*3f10*/  BSYNC B1 ;  /* 0x0000000000017941 */ /* 0x000fea0003800000 */
.L_x_114:
        /* <DEDUP_REMOVED lines=9> */
.L_x_117:
[----:B------:R-:W-:Y:S05]  /*3fb0*/  BSYNC B1 ;  /* 0x0000000000017941 */ /* 0x000fea0003800000 */
.L_x_116:
        /* <DEDUP_REMOVED lines=10> */
.L_x_119:
[----:B------:R-:W-:Y:S05]  /*4060*/  BSYNC B1 ;  /* 0x0000000000017941 */ /* 0x000fea0003800000 */
.L_x_118:
        /* <DEDUP_REMOVED lines=10> */
.L_x_121:
[----:B------:R-:W-:Y:S05]  /*4110*/  BSYNC B1 ;  /* 0x0000000000017941 */ /* 0x000fea0003800000 */
.L_x_120:
        /* <DEDUP_REMOVED lines=9> */
.L_x_123:
[----:B------:R-:W-:Y:S05]  /*41b0*/  BSYNC B1 ;  /* 0x0000000000017941 */ /* 0x000fea0003800000 */
.L_x_122:
        /* <DEDUP_REMOVED lines=9> */
.L_x_125:
[----:B------:R-:W-:Y:S05]  /*4250*/  BSYNC B1 ;  /* 0x0000000000017941 */ /* 0x000fea0003800000 */
.L_x_124:
        /* <DEDUP_REMOVED lines=10> */
.L_x_127:
[----:B------:R-:W-:Y:S05]  /*4300*/  BSYNC B1 ;  /* 0x0000000000017941 */ /* 0x000fea0003800000 */
.L_x_126:
        /* <DEDUP_REMOVED lines=10> */
.L_x_129:
[----:B------:R-:W-:Y:S05]  /*43b0*/  BSYNC B1 ;  /* 0x0000000000017941 */ /* 0x000fea0003800000 */
.L_x_128:
        /* <DEDUP_REMOVED lines=9> */
.L_x_131:
[----:B------:R-:W-:Y:S05]  /*4450*/  BSYNC B1 ;  /* 0x0000000000017941 */ /* 0x000fea0003800000 */
.L_x_130:
        /* <DEDUP_REMOVED lines=9> */
.L_x_133:
[----:B------:R-:W-:Y:S05]  /*44f0*/  BSYNC B1 ;  /* 0x0000000000017941 */ /* 0x000fea0003800000 */
.L_x_132:
        /* <DEDUP_REMOVED lines=10> */
.L_x_135:
[----:B------:R-:W-:Y:S05]  /*45a0*/  BSYNC B1 ;  /* 0x0000000000017941 */ /* 0x000fea0003800000 */
.L_x_134:
        /* <DEDUP_REMOVED lines=10> */
.L_x_137:
[----:B------:R-:W-:Y:S05]  /*4650*/  BSYNC B1 ;  /* 0x0000000000017941 */ /* 0x000fea0003800000 */
.L_x_136:
        /* <DEDUP_REMOVED lines=9> */
.L_x_139:
[----:B------:R-:W-:Y:S05]  /*46f0*/  BSYNC B1 ;  /* 0x0000000000017941 */ /* 0x000fea0003800000 */
.L_x_138:
        /* <DEDUP_REMOVED lines=9> */
.L_x_141:
[----:B------:R-:W-:Y:S05]  /*4790*/  BSYNC B1 ;  /* 0x0000000000017941 */ /* 0x000fea0003800000 */
.L_x_140:
        /* <DEDUP_REMOVED lines=10> */
.L_x_143:
[----:B------:R-:W-:Y:S05]  /*4840*/  BSYNC B1 ;  /* 0x0000000000017941 */ /* 0x000fea0003800000 */
.L_x_142:
        /* <DEDUP_REMOVED lines=10> */
.L_x_145:
[----:B------:R-:W-:Y:S05]  /*48f0*/  BSYNC B1 ;  /* 0x0000000000017941 */ /* 0x000fea0003800000 */
.L_x_144:
        /* <DEDUP_REMOVED lines=9> */
.L_x_147:
[----:B------:R-:W-:Y:S05]  /*4990*/  BSYNC B1 ;  /* 0x0000000000017941 */ /* 0x000fea0003800000 */
.L_x_146:
        /* <DEDUP_REMOVED lines=9> */
.L_x_149:
[----:B------:R-:W-:Y:S05]  /*4a30*/  BSYNC B1 ;  /* 0x0000000000017941 */ /* 0x000fea0003800000 */
.L_x_148:
        /* <DEDUP_REMOVED lines=10> */
.L_x_151:
[----:B------:R-:W-:Y:S05]  /*4ae0*/  BSYNC B1 ;  /* 0x0000000000017941 */ /* 0x000fea0003800000 */
.L_x_150:
[----:B0----5:R-:W-:Y:S01]  /*4af0*/  HADD2.F32 R14, -RZ, R24.H0_H0 ;  /* 0x20000018ff0e7230 */ /* 0x021fe20000004100 */
[----:B------:R-:W-:Y:S01]  /*4b00*/  ISETP.GT.AND P1, PT, R4, 0x79, PT ;  /* 0x000000790400780c */ /* 0x000fe20003f24270 */
[----:B------:R-:W-:Y:S01]  /*4b10*/  @P2 IMAD.MOV.U32 R4, RZ, RZ, R10 ;  /* 0x000000ffff042224 */ /* 0x000fe200078e000a */
[----:B------:R-:W-:Y:S02]  /*4b20*/  BSSY B1, `(.L_x_152) ;  /* 0x000000a000017945 */ /* 0x000fe40003800000 */
[----:B------:R-:W-:Y:S01]  /*4b30*/  FMUL R5, R14, R89 ;  /* 0x000000590e057220 */ /* 0x000fe20000400000 */
[----:B------:R-:W-:-:S03]  /*4b40*/  ISETP.GT.AND P3, PT, R3, RZ, P1 ;  /* 0x000000ff0300720c */ /* 0x000fc60000f64270 */
[----:B------:R-:W-:-:S05]  /*4b50*/  FFMA R5, R84, R88, R5 ;  /* 0x0000005854057223 */ /* 0x000fca0000000005 */
[----:B------:R-:W-:-:S04]  /*4b60*/  F2FP.F16.F32.PACK_AB R5, RZ, R5 ;  /* 0x00000005ff05723e */ /* 0x000fc800000000ff */
[----:B------:R-:W-:Y:S01]  /*4b70*/  PRMT R14, R5, 0x7610, R14 ;  /* 0x00007610050e7816 */ /* 0x000fe2000000000e */
[----:B------:R-:W-:-:S05]  /*4b80*/  @P2 IMAD.MOV.U32 R5, RZ, RZ, R11 ;  /* 0x000000ffff052224 */ /* 0x000fca00078e000b */
[----:B------:R0:W-:Y:S01]  /*4b90*/  @P2 STG.E.U16 desc[UR38][R4.64+0xf0], R14 ;  /* 0x0000f00e04002986 */ /* 0x0001e2000c101526 */
[----:B------:R-:W-:Y:S05]  /*4ba0*/  @!P3 BRA `(.L_x_153) ;  /* 0x000000000004b947 */ /* 0x000fea0003800000 */
[----:B------:R0:W5:Y:S02]  /*4bb0*/  LDG.E.LTC128B.U16 R24, desc[UR38][R6.64+0xf2] ;  /* 0x0000f22606187981 */ /* 0x000164000c1e1520 */
.L_x_153:
[----:B------:R-:W-:Y:S05]  /*4bc0*/  BSYNC B1 ;  /* 0x0000000000017941 */ /* 0x000fea0003800000 */
.L_x_152:
        /* <DEDUP_REMOVED lines=9> */
.L_x_155:
[----:B------:R-:W-:Y:S05]  /*4c60*/  BSYNC B1 ;  /* 0x0000000000017941 */ /* 0x000fea0003800000 */
.L_x_154:
[----:B0----5:R-:W-:Y:S01]  /*4c70*/  HADD2.F32 R4, -RZ, R24.H0_H0 ;  /* 0x20000018ff047230 */ /* 0x021fe20000004100 */
[----:B------:R-:W-:Y:S01]  /*4c80*/  ISETP.GT.AND P1, PT, R3, 0x8, P1 ;  /* 0x000000080300780c */ /* 0x000fe20000f24270 */
[----:B------:R-:W-:Y:S03]  /*4c90*/  BSSY B1, `(.L_x_156) ;  /* 0x000000a000017945 */ /* 0x000fe60003800000 */
[----:B------:R-:W-:Y:S01]  /*4ca0*/  FMUL R5, R4, R89 ;  /* 0x0000005904057220 */ /* 0x000fe20000400000 */
[----:B------:R-:W-:-:S03]  /*4cb0*/  @P0 IMAD.MOV.U32 R4, RZ, RZ, R12 ;  /* 0x000000ffff040224 */ /* 0x000fc600078e000c */
[----:B------:R-:W-:-:S05]  /*4cc0*/  FFMA R5, R86, R88, R5 ;  /* 0x0000005856057223 */ /* 0x000fca0000000005 */
[----:B------:R-:W-:-:S04]  /*4cd0*/  F2FP.F16.F32.PACK_AB R5, RZ, R5 ;  /* 0x00000005ff05723e */ /* 0x000fc800000000ff */
[----:B-1-34-:R-:W-:Y:S01]  /*4ce0*/  PRMT R6, R5, 0x7610, R6 ;  /* 0x0000761005067816 */ /* 0x01afe20000000006 */
[----:B------:R-:W-:-:S05]  /*4cf0*/  @P0 IMAD.MOV.U32 R5, RZ, RZ, R13 ;  /* 0x000000ffff050224 */ /* 0x000fca00078e000d */
[----:B------:R0:W-:Y:S01]  /*4d00*/  @P0 STG.E.U16 desc[UR38][R4.64+0xf0], R6 ;  /* 0x0000f00604000986 */ /* 0x0001e2000c101526 */
[----:B------:R-:W-:Y:S05]  /*4d10*/  @!P1 BRA `(.L_x_157) ;  /* 0x0000000000049947 */ /* 0x000fea0003800000 */
[----:B------:R1:W5:Y:S02]  /*4d20*/  LDG.E.LTC128B.U16 R24, desc[UR38][R8.64+0xf2] ;  /* 0x0000f22608187981 */ /* 0x000364000c1e1520 */
.L_x_157:
[----:B------:R-:W-:Y:S05]  /*4d30*/  BSYNC B1 ;  /* 0x0000000000017941 */ /* 0x000fea0003800000 */
.L_x_156:
[----:B------:R-:W-:Y:S05]  /*4d40*/  @!P1 BRA `(.L_x_158) ;  /* 0x0000001000d09947 */ /* 0x000fea0003800000 */
[----:B-----5:R-:W-:-:S05]  /*4d50*/  HADD2.F32 R24, -RZ, R24.H0_H0 ;  /* 0x20000018ff187230 */ /* 0x020fca0000004100 */
[----:B------:R-:W-:-:S04]  /*4d60*/  FMUL R24, R24, R89 ;  /* 0x0000005918187220 */ /* 0x000fc80000400000 */
[----:B------:R-:W-:-:S05]  /*4d70*/  FFMA R24, R87, R88, R24 ;  /* 0x0000005857187223 */ /* 0x000fca0000000018 */
[----:B------:R-:W-:-:S05]  /*4d80*/  F2FP.F16.F32.PACK_AB R24, RZ, R24 ;  /* 0x00000018ff18723e */ /* 0x000fca00000000ff */
[----:B------:R3:W-:Y:S01]  /*4d90*/  STG.E.U16 desc[UR38][R12.64+0xf2], R24 ;  /* 0x0000f2180c007986 */ /* 0x0007e2000c101526 */
[----:B------:R-:W-:Y:S05]  /*4da0*/  BRA `(.L_x_158) ;  /* 0x0000001000b87947 */ /* 0x000fea0003800000 */
.L_x_33:
[----:B------:R-:W-:Y:S01]  /*4db0*/  ISETP.GT.AND P2, PT, R4, 0x1, PT ;  /* 0x000000010400780c */ /* 0x000fe20003f44270 */
[----:B------:R-:W-:Y:S01]  /*4dc0*/  ULDC.64 UR4, c[0x0][0x5c0] ;  /* 0x0001700000047ab9 */ /* 0x000fe20000000a00 */
[-C--:B------:R-:W-:Y:S01]  /*4dd0*/  FMUL R24, R24, R88.reuse ;  /* 0x0000005818187220 */ /* 0x080fe20000400000 */
[-C--:B------:R-:W-:Y:S01]  /*4de0*/  FMUL R25, R25, R88.reuse ;  /* 0x0000005819197220 */ /* 0x080fe20000400000 */
[----:B------:R-:W-:Y:S01]  /*4df0*/  ISETP.GT.AND P1, PT, R3, RZ, P2 ;  /* 0x000000ff0300720c */ /* 0x000fe20001724270 */
[-C--:B------:R-:W-:Y:S01]  /*4e00*/  FMUL R26, R26, R88.reuse ;  /* 0x000000581a1a7220 */ /* 0x080fe20000400000 */
[----:B------:R-:W-:Y:S01]  /*4e10*/  LEA R6, P4, R104, UR4, 0x1 ;  /* 0x0000000468067c11 */ /* 0x000fe2000f8808ff */
[----:B------:R-:W-:Y:S01]  /*4e20*/  FMUL R27, R27, R88 ;  /* 0x000000581b1b7220 */ /* 0x000fe20000400000 */
[----:B------:R-:W-:Y:S01]  /*4e30*/  F2FP.F16.F32.PACK_AB R24, RZ, R24 ;  /* 0x00000018ff18723e */ /* 0x000fe200000000ff */
[-C--:B------:R-:W-:Y:S01]  /*4e40*/  FMUL R28, R28, R88.reuse ;  /* 0x000000581c1c7220 */ /* 0x080fe20000400000 */
[----:B------:R-:W-:Y:S01]  /*4e50*/  LEA.HI.X R7, R104, UR5, R115, 0x1, P4 ;  /* 0x0000000568077c11 */ /* 0x000fe2000a0f0c73 */
[-C--:B------:R-:W-:Y:S01]  /*4e60*/  FMUL R29, R29, R88.reuse ;  /* 0x000000581d1d7220 */ /* 0x080fe20000400000 */
[----:B------:R-:W-:Y:S01]  /*4e70*/  F2FP.F16.F32.PACK_AB R25, RZ, R25 ;  /* 0x00000019ff19723e */ /* 0x000fe200000000ff */
[-C--:B------:R-:W-:Y:S01]  /*4e80*/  FMUL R30, R30, R88.reuse ;  /* 0x000000581e1e7220 */ /* 0x080fe20000400000 */
[----:B------:R-:W-:Y:S01]  /*4e90*/  ISETP.GT.AND P2, PT, R3, 0x8, P2 ;  /* 0x000000080300780c */ /* 0x000fe20001744270 */
[----:B------:R-:W-:Y:S01]  /*4ea0*/  @P3 STG.E.U16 desc[UR38][R6.64], R24 ;  /* 0x0000001806003986 */ /* 0x000fe2000c101526 */
[C---:B------:R-:W-:Y:S01]  /*4eb0*/  SHF.L.U64.HI R5, R90.reuse, 0x1, R91 ;  /* 0x000000015a057819 */ /* 0x040fe2000001025b */
[----:B------:R-:W-:Y:S01]  /*4ec0*/  FMUL R31, R31, R88 ;  /* 0x000000581f1f7220 */ /* 0x000fe20000400000 */
[----:B------:R-:W-:Y:S01]  /*4ed0*/  LEA R8, P3, R90, R6, 0x1 ;  /* 0x000000065a087211 */ /* 0x000fe200078608ff */
[----:B------:R-:W-:Y:S01]  /*4ee0*/  @P1 STG.E.U16 desc[UR38][R6.64+0x2], R25 ;  /* 0x0000021906001986 */ /* 0x000fe2000c101526 */
[----:B------:R-:W-:Y:S01]  /*4ef0*/  ISETP.GT.AND P1, PT, R3, 0x8, P0 ;  /* 0x000000080300780c */ /* 0x000fe20000724270 */
[----:B------:R-:W-:Y:S01]  /*4f00*/  FMUL R32, R32, R88 ;  /* 0x0000005820207220 */ /* 0x000fe20000400000 */
[----:B------:R-:W-:Y:S01]  /*4f10*/  F2FP.F16.F32.PACK_AB R26, RZ, R26 ;  /* 0x0000001aff1a723e */ /* 0x000fe200000000ff */
[----:B------:R-:W-:Y:S01]  /*4f20*/  IMAD.X R9, R5, 0x1, R7, P3 ;  /* 0x0000000105097824 */ /* 0x000fe200018e0607 */
[----:B------:R-:W-:Y:S01]  /*4f30*/  F2FP.F16.F32.PACK_AB R27, RZ, R27 ;  /* 0x0000001bff1b723e */ /* 0x000fe200000000ff */
[-C--:B------:R-:W-:Y:S01]  /*4f40*/  FMUL R33, R33, R88.reuse ;  /* 0x0000005821217220 */ /* 0x080fe20000400000 */
[----:B------:R-:W-:Y:S01]  /*4f50*/  ISETP.GT.AND P0, PT, R4, 0x8, PT ;  /* 0x000000080400780c */ /* 0x000fe20003f04270 */
[----:B------:R-:W-:Y:S01]  /*4f60*/  FMUL R34, R34, R88 ;  /* 0x0000005822227220 */ /* 0x000fe20000400000 */
[----:B------:R-:W-:Y:S01]  /*4f70*/  F2FP.F16.F32.PACK_AB R28, RZ, R28 ;  /* 0x0000001cff1c723e */ /* 0x000fe200000000ff */
[-C--:B------:R-:W-:Y:S01]  /*4f80*/  FMUL R35, R35, R88.reuse ;  /* 0x0000005823237220 */ /* 0x080fe20000400000 */
[C---:B------:R-:W-:Y:S01]  /*4f90*/  ISETP.GT.AND P4, PT, R3.reuse, RZ, P0 ;  /* 0x000000ff0300720c */ /* 0x040fe20000784270 */
[-C--:B------:R-:W-:Y:S01]  /*4fa0*/  FMUL R36, R36, R88.reuse ;  /* 0x0000005824247220 */ /* 0x080fe20000400000 */
[----:B------:R-:W-:Y:S01]  /*4fb0*/  F2FP.F16.F32.PACK_AB R29, RZ, R29 ;  /* 0x0000001dff1d723e */ /* 0x000fe200000000ff */
[----:B------:R-:W-:Y:S01]  /*4fc0*/  @P1 STG.E.U16 desc[UR38][R8.64], R26 ;  /* 0x0000001a08001986 */ /* 0x000fe2000c101526 */
[----:B------:R-:W-:Y:S01]  /*4fd0*/  ISETP.GT.AND P1, PT, R3, 0x8, P0 ;  /* 0x000000080300780c */ /* 0x000fe20000724270 */
[----:B------:R-:W-:Y:S01]  /*4fe0*/  FMUL R37, R37, R88 ;  /* 0x0000005825257220 */ /* 0x000fe20000400000 */
[----:B------:R-:W-:Y:S01]  /*4ff0*/  F2FP.F16.F32.PACK_AB R30, RZ, R30 ;  /* 0x0000001eff1e723e */ /* 0x000fe200000000ff */
[----:B------:R-:W-:Y:S01]  /*5000*/  @P2 STG.E.U16 desc[UR38][R8.64+0x2], R27 ;  /* 0x0000021b08002986 */ /* 0x000fe2000c101526 */
[----:B------:R-:W-:Y:S01]  /*5010*/  ISETP.GT.AND P2, PT, R4, 0x9, PT ;  /* 0x000000090400780c */ /* 0x000fe20003f44270 */
[-C--:B------:R-:W-:Y:S01]  /*5020*/  FMUL R38, R38, R88.reuse ;  /* 0x0000005826267220 */ /* 0x080fe20000400000 */
[----:B------:R-:W-:Y:S01]  /*5030*/  F2FP.F16.F32.PACK_AB R31, RZ, R31 ;  /* 0x0000001fff1f723e */ /* 0x000fe200000000ff */
[-C--:B------:R-:W-:Y:S01]  /*5040*/  FMUL R39, R39, R88.reuse ;  /* 0x0000005827277220 */ /* 0x080fe20000400000 */
[C---:B------:R-:W-:Y:S01]  /*5050*/  ISETP.GT.AND P3, PT, R3.reuse, RZ, P2 ;  /* 0x000000ff0300720c */ /* 0x040fe20001764270 */
[----:B------:R-:W-:Y:S01]  /*5060*/  @P4 STG.E.U16 desc[UR38][R6.64+0x10], R28 ;  /* 0x0000101c06004986 */ /* 0x000fe2000c101526 */
[----:B------:R-:W-:Y:S01]  /*5070*/  ISETP.GT.AND P2, PT, R3, 0x8, P2 ;  /* 0x000000080300780c */ /* 0x000fe20001744270 */
[-C--:B------:R-:W-:Y:S01]  /*5080*/  FMUL R40, R40, R88.reuse ;  /* 0x0000005828287220 */ /* 0x080fe20000400000 */
[----:B------:R-:W-:Y:S01]  /*5090*/  ISETP.GT.AND P0, PT, R4, 0x10, PT ;  /* 0x000000100400780c */ /* 0x000fe20003f04270 */
[----:B------:R-:W-:Y:S01]  /*50a0*/  FMUL R41, R41, R88 ;  /* 0x0000005829297220 */ /* 0x000fe20000400000 */
[----:B------:R-:W-:Y:S01]  /*50b0*/  F2FP.F16.F32.PACK_AB R32, RZ, R32 ;  /* 0x00000020ff20723e */ /* 0x000fe200000000ff */
[-C--:B------:R-:W-:Y:S01]  /*50c0*/  FMUL R42, R42, R88.reuse ;  /* 0x000000582a2a7220 */ /* 0x080fe20000400000 */
[----:B------:R-:W-:Y:S01]  /*50d0*/  ISETP.GT.AND P4, PT, R3, RZ, P0 ;  /* 0x000000ff0300720c */ /* 0x000fe20000784270 */
[-C--:B------:R-:W-:Y:S01]  /*50e0*/  FMUL R43, R43, R88.reuse ;  /* 0x000000582b2b7220 */ /* 0x080fe20000400000 */
[----:B------:R-:W-:Y:S01]  /*50f0*/  F2FP.F16.F32.PACK_AB R33, RZ, R33 ;  /* 0x00000021ff21723e */ /* 0x000fe200000000ff */
[----:B------:R-:W-:Y:S01]  /*5100*/  FMUL R44, R44, R88 ;  /* 0x000000582c2c7220 */ /* 0x000fe20000400000 */
[----:B------:R-:W-:Y:S01]  /*5110*/  F2FP.F16.F32.PACK_AB R34, RZ, R34 ;  /* 0x00000022ff22723e */ /* 0x000fe200000000ff */
[----:B------:R-:W-:Y:S01]  /*5120*/  @P3 STG.E.U16 desc[UR38][R6.64+0x12], R29 ;  /* 0x0000121d06003986 */ /* 0x000fe2000c101526 */
[----:B------:R-:W-:Y:S01]  /*5130*/  ISETP.GT.AND P3, PT, R4, 0x11, PT ;  /* 0x000000110400780c */ /* 0x000fe20003f64270 */
[-C--:B------:R-:W-:Y:S01]  /*5140*/  FMUL R45, R45, R88.reuse ;  /* 0x000000582d2d7220 */ /* 0x080fe20000400000 */
[----:B------:R-:W-:Y:S01]  /*5150*/  F2FP.F16.F32.PACK_AB R35, RZ, R35 ;  /* 0x00000023ff23723e */ /* 0x000fe200000000ff */
[----:B------:R-:W-:Y:S01]  /*5160*/  @P1 STG.E.U16 desc[UR38][R8.64+0x10], R30 ;  /* 0x0000101e08001986 */ /* 0x000fe2000c101526 */
[C---:B------:R-:W-:Y:S01]  /*5170*/  ISETP.GT.AND P1, PT, R3.reuse, 0x8, P0 ;  /* 0x000000080300780c */ /* 0x040fe20000724270 */
[-C--:B------:R-:W-:Y:S01]  /*5180*/  FMUL R46, R46, R88.reuse ;  /* 0x000000582e2e7220 */ /* 0x080fe20000400000 */
[----:B------:R-:W-:Y:S01]  /*5190*/  ISETP.GT.AND P0, PT, R4, 0x18, PT ;  /* 0x000000180400780c */ /* 0x000fe20003f04270 */
[----:B------:R-:W-:Y:S01]  /*51a0*/  @P2 STG.E.U16 desc[UR38][R8.64+0x12], R31 ;  /* 0x0000121f08002986 */ /* 0x000fe2000c101526 */
[----:B------:R-:W-:Y:S01]  /*51b0*/  ISETP.GT.AND P2, PT, R3, RZ, P3 ;  /* 0x000000ff0300720c */ /* 0x000fe20001f44270 */
[-C--:B------:R-:W-:Y:S01]  /*51c0*/  FMUL R47, R47, R88.reuse ;  /* 0x000000582f2f7220 */ /* 0x080fe20000400000 */
[C---:B------:R-:W-:Y:S01]  /*51d0*/  ISETP.GT.AND P3, PT, R3.reuse, 0x8, P3 ;  /* 0x000000080300780c */ /* 0x040fe20001f64270 */
[----:B------:R-:W-:Y:S01]  /*51e0*/  @P4 STG.E.U16 desc[UR38][R6.64+0x20], R32 ;  /* 0x0000202006004986 */ /* 0x000fe2000c101526 */
[----:B------:R-:W-:Y:S01]  /*51f0*/  ISETP.GT.AND P4, PT, R3, RZ, P0 ;  /* 0x000000ff0300720c */ /* 0x000fe20000784270 */
[----:B------:R-:W-:Y:S01]  /*5200*/  FMUL R48, R48, R88 ;  /* 0x0000005830307220 */ /* 0x000fe20000400000 */
[----:B------:R-:W-:Y:S01]  /*5210*/  F2FP.F16.F32.PACK_AB R36, RZ, R36 ;  /* 0x00000024ff24723e */ /* 0x000fe200000000ff */
[-C--:B------:R-:W-:Y:S01]  /*5220*/  FMUL R49, R49, R88.reuse ;  /* 0x0000005831317220 */ /* 0x080fe20000400000 */
[----:B------:R-:W-:Y:S01]  /*5230*/  F2FP.F16.F32.PACK_AB R37, RZ, R37 ;  /* 0x00000025ff25723e */ /* 0x000fe200000000ff */
[----:B------:R-:W-:Y:S01]  /*5240*/  FMUL R50, R50, R88 ;  /* 0x0000005832327220 */ /* 0x000fe20000400000 */
[----:B------:R-:W-:Y:S01]  /*5250*/  F2FP.F16.F32.PACK_AB R38, RZ, R38 ;  /* 0x00000026ff26723e */ /* 0x000fe200000000ff */
[----:B------:R-:W-:Y:S01]  /*5260*/  FMUL R51, R51, R88 ;  /* 0x0000005833337220 */ /* 0x000fe20000400000 */
[----:B------:R-:W-:Y:S01]  /*5270*/  F2FP.F16.F32.PACK_AB R39, RZ, R39 ;  /* 0x00000027ff27723e */ /* 0x000fe200000000ff */
[----:B------:R-:W-:Y:S01]  /*5280*/  @P2 STG.E.U16 desc[UR38][R6.64+0x22], R33 ;  /* 0x0000222106002986 */ /* 0x000fe2000c101526 */
[----:B------:R-:W-:Y:S01]  /*5290*/  F2FP.F16.F32.PACK_AB R40, RZ, R40 ;  /* 0x00000028ff28723e */ /* 0x000fe200000000ff */
[-C--:B------:R-:W-:Y:S01]  /*52a0*/  FMUL R52, R52, R88.reuse ;  /* 0x0000005834347220 */ /* 0x080fe20000400000 */
[----:B------:R-:W-:Y:S01]  /*52b0*/  F2FP.F16.F32.PACK_AB R41, RZ, R41 ;  /* 0x00000029ff29723e */ /* 0x000fe200000000ff */
[----:B------:R-:W-:Y:S01]  /*52c0*/  @P1 STG.E.U16 desc[UR38][R8.64+0x20], R34 ;  /* 0x0000202208001986 */ /* 0x000fe2000c101526 */
[----:B------:R-:W-:Y:S01]  /*52d0*/  ISETP.GT.AND P1, PT, R3, 0x8, P0 ;  /* 0x000000080300780c */ /* 0x000fe20000724270 */
[-C--:B------:R-:W-:Y:S01]  /*52e0*/  FMUL R53, R53, R88.reuse ;  /* 0x0000005835357220 */ /* 0x080fe20000400000 */
[C---:B------:R-:W-:Y:S01]  /*52f0*/  ISETP.GT.AND P0, PT, R4.reuse, 0x20, PT ;  /* 0x000000200400780c */ /* 0x040fe20003f04270 */
[----:B------:R-:W-:Y:S01]  /*5300*/  @P3 STG.E.U16 desc[UR38][R8.64+0x22], R35 ;  /* 0x0000222308003986 */ /* 0x000fe2000c101526 */
[----:B------:R-:W-:Y:S01]  /*5310*/  ISETP.GT.AND P3, PT, R4, 0x19, PT ;  /* 0x000000190400780c */ /* 0x000fe20003f64270 */
[----:B------:R-:W-:Y:S01]  /*5320*/  FMUL R54, R54, R88 ;  /* 0x0000005836367220 */ /* 0x000fe20000400000 */
[----:B------:R-:W-:Y:S01]  /*5330*/  F2FP.F16.F32.PACK_AB R42, RZ, R42 ;  /* 0x0000002aff2a723e */ /* 0x000fe200000000ff */
[----:B------:R-:W-:Y:S01]  /*5340*/  @P4 STG.E.U16 desc[UR38][R6.64+0x30], R36 ;  /* 0x0000302406004986 */ /* 0x000fe2000c101526 */
[----:B------:R-:W-:Y:S01]  /*5350*/  ISETP.GT.AND P2, PT, R3, RZ, P3 ;  /* 0x000000ff0300720c */ /* 0x000fe20001f44270 */
[-C--:B------:R-:W-:Y:S01]  /*5360*/  FMUL R55, R55, R88.reuse ;  /* 0x0000005837377220 */ /* 0x080fe20000400000 */
[C---:B------:R-:W-:Y:S01]  /*5370*/  ISETP.GT.AND P3, PT, R3.reuse, 0x8, P3 ;  /* 0x000000080300780c */ /* 0x040fe20001f64270 */
[-C--:B------:R-:W-:Y:S01]  /*5380*/  FMUL R56, R56, R88.reuse ;  /* 0x0000005838387220 */ /* 0x080fe20000400000 */
[----:B------:R-:W-:Y:S01]  /*5390*/  ISETP.GT.AND P4, PT, R3, RZ, P0 ;  /* 0x000000ff0300720c */ /* 0x000fe20000784270 */
[-C--:B------:R-:W-:Y:S01]  /*53a0*/  FMUL R57, R57, R88.reuse ;  /* 0x0000005839397220 */ /* 0x080fe20000400000 */
[----:B------:R-:W-:Y:S01]  /*53b0*/  F2FP.F16.F32.PACK_AB R43, RZ, R43 ;  /* 0x0000002bff2b723e */ /* 0x000fe200000000ff */
[----:B------:R-:W-:Y:S01]  /*53c0*/  FMUL R58, R58, R88 ;  /* 0x000000583a3a7220 */ /* 0x000fe20000400000 */
[----:B------:R-:W-:Y:S01]  /*53d0*/  F2FP.F16.F32.PACK_AB R44, RZ, R44 ;  /* 0x0000002cff2c723e */ /* 0x000fe200000000ff */
[-C--:B------:R-:W-:Y:S01]  /*53e0*/  FMUL R59, R59, R88.reuse ;  /* 0x000000583b3b7220 */ /* 0x080fe20000400000 */
[----:B------:R-:W-:Y:S01]  /*53f0*/  F2FP.F16.F32.PACK_AB R45, RZ, R45 ;  /* 0x0000002dff2d723e */ /* 0x000fe200000000ff */
[----:B------:R-:W-:Y:S01]  /*5400*/  FMUL R60, R60, R88 ;  /* 0x000000583c3c7220 */ /* 0x000fe20000400000 */
[----:B------:R-:W-:Y:S01]  /*5410*/  F2FP.F16.F32.PACK_AB R46, RZ, R46 ;  /* 0x0000002eff2e723e */ /* 0x000fe200000000ff */
[----:B------:R-:W-:Y:S01]  /*5420*/  @P2 STG.E.U16 desc[UR38][R6.64+0x32], R37 ;  /* 0x0000322506002986 */ /* 0x000fe2000c101526 */
[----:B------:R-:W-:Y:S01]  /*5430*/  F2FP.F16.F32.PACK_AB R47, RZ, R47 ;  /* 0x0000002fff2f723e */ /* 0x000fe200000000ff */
[----:B------:R-:W-:Y:S01]  /*5440*/  FMUL R61, R61, R88 ;  /* 0x000000583d3d7220 */ /* 0x000fe20000400000 */
[----:B------:R-:W-:Y:S01]  /*5450*/  F2FP.F16.F32.PACK_AB R48, RZ, R48 ;  /* 0x00000030ff30723e */ /* 0x000fe200000000ff */
[----:B------:R-:W-:Y:S01]  /*5460*/  @P1 STG.E.U16 desc[UR38][R8.64+0x30], R38 ;  /* 0x0000302608001986 */ /* 0x000fe2000c101526 */
[----:B------:R-:W-:Y:S01]  /*5470*/  ISETP.GT.AND P1, PT, R3, 0x8, P0 ;  /* 0x000000080300780c */ /* 0x000fe20000724270 */
[-C--:B------:R-:W-:Y:S01]  /*5480*/  FMUL R62, R62, R88.reuse ;  /* 0x000000583e3e7220 */ /* 0x080fe20000400000 */
[C---:B------:R-:W-:Y:S01]  /*5490*/  ISETP.GT.AND P0, PT, R4.reuse, 0x28, PT ;  /* 0x000000280400780c */ /* 0x040fe20003f04270 */
[----:B------:R-:W-:Y:S01]  /*54a0*/  @P3 STG.E.U16 desc[UR38][R8.64+0x32], R39 ;  /* 0x0000322708003986 */ /* 0x000fe2000c101526 */
[----:B------:R-:W-:Y:S01]  /*54b0*/  ISETP.GT.AND P3, PT, R4, 0x21, PT ;  /* 0x000000210400780c */ /* 0x000fe20003f64270 */
[-C--:B------:R-:W-:Y:S01]  /*54c0*/  FMUL R63, R63, R88.reuse ;  /* 0x000000583f3f7220 */ /* 0x080fe20000400000 */
[----:B------:R-:W-:Y:S01]  /*54d0*/  F2FP.F16.F32.PACK_AB R49, RZ, R49 ;  /* 0x00000031ff31723e */ /* 0x000fe200000000ff */
[----:B------:R-:W-:Y:S01]  /*54e0*/  @P4 STG.E.U16 desc[UR38][R6.64+0x40], R40 ;  /* 0x0000402806004986 */ /* 0x000fe2000c101526 */
[C---:B------:R-:W-:Y:S01]  /*54f0*/  ISETP.GT.AND P2, PT, R3.reuse, RZ, P3 ;  /* 0x000000ff0300720c */ /* 0x040fe20001f44270 */
[-C--:B------:R-:W-:Y:S01]  /*5500*/  FMUL R64, R64, R88.reuse ;  /* 0x0000005840407220 */ /* 0x080fe20000400000 */
[----:B------:R-:W-:Y:S01]  /*5510*/  ISETP.GT.AND P3, PT, R3, 0x8, P3 ;  /* 0x000000080300780c */ /* 0x000fe20001f64270 */
[-C--:B------:R-:W-:Y:S01]  /*5520*/  FMUL R65, R65, R88.reuse ;  /* 0x0000005841417220 */ /* 0x080fe20000400000 */
        /* <DEDUP_REMOVED lines=62> */
[----:B------:R-:W-:-:S02]  /*5910*/  F2FP.F16.F32.PACK_AB R68, RZ, R68 ;  /* 0x00000044ff44723e */ /* 0x000fc400000000ff */
[----:B------:R-:W-:Y:S01]  /*5920*/  F2FP.F16.F32.PACK_AB R69, RZ, R69 ;  /* 0x00000045ff45723e */ /* 0x000fe200000000ff */
[----:B------:R-:W-:Y:S01]  /*5930*/  @P1 STG.E.U16 desc[UR38][R8.64+0x60], R50 ;  /* 0x0000603208001986 */ /* 0x000fe2000c101526 */
[C---:B------:R-:W-:Y:S02]  /*5940*/  ISETP.GT.AND P1, PT, R3.reuse, 0x8, P0 ;  /* 0x000000080300780c */ /* 0x040fe40000724270 */
[C---:B------:R-:W-:Y:S01]  /*5950*/  ISETP.GT.AND P0, PT, R4.reuse, 0x40, PT ;  /* 0x000000400400780c */ /* 0x040fe20003f04270 */
[----:B------:R-:W-:Y:S01]  /*5960*/  @P3 STG.E.U16 desc[UR38][R8.64+0x62], R51 ;  /* 0x0000623308003986 */ /* 0x000fe2000c101526 */
[----:B------:R-:W-:Y:S02]  /*5970*/  ISETP.GT.AND P3, PT, R4, 0x39, PT ;  /* 0x000000390400780c */ /* 0x000fe40003f64270 */
[----:B------:R-:W-:Y:S01]  /*5980*/  F2FP.F16.F32.PACK_AB R70, RZ, R70 ;  /* 0x00000046ff46723e */ /* 0x000fe200000000ff */
[----:B------:R-:W-:Y:S01]  /*5990*/  @P4 STG.E.U16 desc[UR38][R6.64+0x70], R52 ;  /* 0x0000703406004986 */ /* 0x000fe2000c101526 */
[----:B------:R-:W-:-:S02]  /*59a0*/  ISETP.GT.AND P2, PT, R3, RZ, P3 ;  /* 0x000000ff0300720c */ /* 0x000fc40001f44270 */
[C---:B------:R-:W-:Y:S02]  /*59b0*/  ISETP.GT.AND P3, PT, R3.reuse, 0x8, P3 ;  /* 0x000000080300780c */ /* 0x040fe40001f64270 */
[----:B------:R-:W-:Y:S02]  /*59c0*/  ISETP.GT.AND P4, PT, R3, RZ, P0 ;  /* 0x000000ff0300720c */ /* 0x000fe40000784270 */
[----:B------:R-:W-:Y:S02]  /*59d0*/  F2FP.F16.F32.PACK_AB R71, RZ, R71 ;  /* 0x00000047ff47723e */ /* 0x000fe400000000ff */
[----:B------:R-:W-:Y:S02]  /*59e0*/  F2FP.F16.F32.PACK_AB R72, RZ, R72 ;  /* 0x00000048ff48723e */ /* 0x000fe400000000ff */
[----:B------:R-:W-:Y:S02]  /*59f0*/  F2FP.F16.F32.PACK_AB R73, RZ, R73 ;  /* 0x00000049ff49723e */ /* 0x000fe400000000ff */
        /* <DEDUP_REMOVED lines=33> */
[----:B------:R-:W-:-:S03]  /*5c10*/  F2FP.F16.F32.PACK_AB R87, RZ, R87 ;  /* 0x00000057ff57723e */ /* 0x000fc600000000ff */
[----:B------:R-:W-:Y:S04]  /*5c20*/  @P2 STG.E.U16 desc[UR38][R6.64+0x92], R61 ;  /* 0x0000923d06002986 */ /* 0x000fe8000c101526 */
[----:B------:R-:W-:Y:S01]  /*5c30*/  @P1 STG.E.U16 desc[UR38][R8.64+0x90], R62 ;  /* 0x0000903e08001986 */ /* 0x000fe2000c101526 */
[----:B------:R-:W-:Y:S02]  /*5c40*/  ISETP.GT.AND P1, PT, R3, 0x8, P0 ;  /* 0x000000080300780c */ /* 0x000fe40000724270 */
[C---:B------:R-:W-:Y:S01]  /*5c50*/  ISETP.GT.AND P0, PT, R4.reuse, 0x58, PT ;  /* 0x000000580400780c */ /* 0x040fe20003f04270 */
[----:B------:R-:W-:Y:S01]  /*5c60*/  @P3 STG.E.U16 desc[UR38][R8.64+0x92], R63 ;  /* 0x0000923f08003986 */ /* 0x000fe2000c101526 */
[----:B------:R-:W-:-:S03]  /*5c70*/  ISETP.GT.AND P3, PT, R4, 0x51, PT ;  /* 0x000000510400780c */ /* 0x000fc60003f64270 */
[----:B------:R-:W-:Y:S01]  /*5c80*/  @P4 STG.E.U16 desc[UR38][R6.64+0xa0], R64 ;  /* 0x0000a04006004986 */ /* 0x000fe2000c101526 */
[C---:B------:R-:W-:Y:S02]  /*5c90*/  ISETP.GT.AND P2, PT, R3.reuse, RZ, P3 ;  /* 0x000000ff0300720c */ /* 0x040fe40001f44270 */
[C---:B------:R-:W-:Y:S02]  /*5ca0*/  ISETP.GT.AND P3, PT, R3.reuse, 0x8, P3 ;  /* 0x000000080300780c */ /* 0x040fe40001f64270 */
[----:B------:R-:W-:-:S09]  /*5cb0*/  ISETP.GT.AND P4, PT, R3, RZ, P0 ;  /* 0x000000ff0300720c */ /* 0x000fd20000784270 */
        /* <DEDUP_REMOVED lines=9> */
[C---:B------:R-:W-:Y:S02]  /*5d50*/  ISETP.GT.AND P3, PT, R3.reuse, RZ, P0 ;  /* 0x000000ff0300720c */ /* 0x040fe40000764270 */
[----:B------:R-:W-:-:S07]  /*5d60*/  ISETP.GT.AND P0, PT, R3, 0x8, P0 ;  /* 0x000000080300780c */ /* 0x000fce0000704270 */
[----:B------:R-:W-:Y:S04]  /*5d70*/  @P2 STG.E.U16 desc[UR38][R6.64+0xb2], R69 ;  /* 0x0000b24506002986 */ /* 0x000fe8000c101526 */
[----:B------:R-:W-:Y:S01]  /*5d80*/  @P1 STG.E.U16 desc[UR38][R8.64+0xb0], R70 ;  /* 0x0000b04608001986 */ /* 0x000fe2000c101526 */
[----:B------:R-:W-:-:S03]  /*5d90*/  ISETP.GT.AND P1, PT, R4, 0x68, PT ;  /* 0x000000680400780c */ /* 0x000fc60003f24270 */
        /* <DEDUP_REMOVED lines=11> */
[C---:B------:R-:W-:Y:S02]  /*5e50*/  ISETP.GT.AND P2, PT, R3.reuse, RZ, P0 ;  /* 0x000000ff0300720c */ /* 0x040fe40000744270 */
[----:B------:R-:W-:Y:S01]  /*5e60*/  ISETP.GT.AND P0, PT, R3, 0x8, P0 ;  /* 0x000000080300780c */ /* 0x000fe20000704270 */
[----:B------:R-:W-:Y:S01]  /*5e70*/  @P3 STG.E.U16 desc[UR38][R6.64+0xd0], R76 ;  /* 0x0000d04c06003986 */ /* 0x000fe2000c101526 */
[----:B------:R-:W-:-:S04]  /*5e80*/  ISETP.GT.AND P3, PT, R4, 0x70, PT ;  /* 0x000000700400780c */ /* 0x000fc80003f64270 */
[C---:B------:R-:W-:Y:S02]  /*5e90*/  ISETP.GT.AND P4, PT, R3.reuse, RZ, P3 ;  /* 0x000000ff0300720c */ /* 0x040fe40001f84270 */
[----:B------:R-:W-:-:S03]  /*5ea0*/  ISETP.GT.AND P3, PT, R3, 0x8, P3 ;  /* 0x000000080300780c */ /* 0x000fc60001f64270 */
[----:B------:R-:W-:Y:S01]  /*5eb0*/  @P2 STG.E.U16 desc[UR38][R6.64+0xd2], R77 ;  /* 0x0000d24d06002986 */ /* 0x000fe2000c101526 */
[----:B------:R-:W-:-:S03]  /*5ec0*/  ISETP.GT.AND P2, PT, R4, 0x79, PT ;  /* 0x000000790400780c */ /* 0x000fc60003f44270 */
[----:B------:R-:W-:Y:S01]  /*5ed0*/  @P1 STG.E.U16 desc[UR38][R8.64+0xd0], R78 ;  /* 0x0000d04e08001986 */ /* 0x000fe2000c101526 */
[----:B------:R-:W-:-:S03]  /*5ee0*/  ISETP.GT.AND P1, PT, R4, 0x78, PT ;  /* 0x000000780400780c */ /* 0x000fc60003f24270 */
[----:B------:R-:W-:Y:S01]  /*5ef0*/  @P0 STG.E.U16 desc[UR38][R8.64+0xd2], R79 ;  /* 0x0000d24f08000986 */ /* 0x000fe2000c101526 */
[----:B------:R-:W-:-:S03]  /*5f00*/  ISETP.GT.AND P0, PT, R4, 0x71, PT ;  /* 0x000000710400780c */ /* 0x000fc60003f04270 */
[----:B------:R-:W-:Y:S01]  /*5f10*/  @P4 STG.E.U16 desc[UR38][R6.64+0xe0], R80 ;  /* 0x0000e05006004986 */ /* 0x000fe2000c101526 */
[C---:B------:R-:W-:Y:S02]  /*5f20*/  ISETP.GT.AND P4, PT, R3.reuse, RZ, P0 ;  /* 0x000000ff0300720c */ /* 0x040fe40000784270 */
[----:B------:R-:W-:-:S11]  /*5f30*/  ISETP.GT.AND P0, PT, R3, 0x8, P0 ;  /* 0x000000080300780c */ /* 0x000fd60000704270 */
[----:B------:R-:W-:Y:S02]  /*5f40*/  @P4 IMAD.MOV.U32 R4, RZ, RZ, R6 ;  /* 0x000000ffff044224 */ /* 0x000fe400078e0006 */
[----:B------:R-:W-:-:S05]  /*5f50*/  @P4 IMAD.MOV.U32 R5, RZ, RZ, R7 ;  /* 0x000000ffff054224 */ /* 0x000fca00078e0007 */
[----:B------:R0:W-:Y:S01]  /*5f60*/  @P4 STG.E.U16 desc[UR38][R4.64+0xe2], R81 ;  /* 0x0000e25104004986 */ /* 0x0001e2000c101526 */
[C---:B------:R-:W-:Y:S02]  /*5f70*/  ISETP.GT.AND P4, PT, R3.reuse, RZ, P2 ;  /* 0x000000ff0300720c */ /* 0x040fe40001784270 */
[----:B------:R-:W-:Y:S01]  /*5f80*/  ISETP.GT.AND P2, PT, R3, 0x8, P2 ;  /* 0x000000080300780c */ /* 0x000fe20001744270 */
[----:B0-----:R-:W-:Y:S02]  /*5f90*/  @P3 IMAD.MOV.U32 R4, RZ, RZ, R8 ;  /* 0x000000ffff043224 */ /* 0x001fe400078e0008 */
[----:B------:R-:W-:-:S05]  /*5fa0*/  @P3 IMAD.MOV.U32 R5, RZ, RZ, R9 ;  /* 0x000000ffff053224 */ /* 0x000fca00078e0009 */
[----:B------:R0:W-:Y:S01]  /*5fb0*/  @P3 STG.E.U16 desc[UR38][R4.64+0xe0], R82 ;  /* 0x0000e05204003986 */ /* 0x0001e2000c101526 */
[C---:B------:R-:W-:Y:S02]  /*5fc0*/  ISETP.GT.AND P3, PT, R3.reuse, RZ, P1 ;  /* 0x000000ff0300720c */ /* 0x040fe40000f64270 */
[----:B------:R-:W-:Y:S01]  /*5fd0*/  ISETP.GT.AND P1, PT, R3, 0x8, P1 ;  /* 0x000000080300780c */ /* 0x000fe20000f24270 */
[----:B0-----:R-:W-:Y:S02]  /*5fe0*/  @P0 IMAD.MOV.U32 R4, RZ, RZ, R8 ;  /* 0x000000ffff040224 */ /* 0x001fe400078e0008 */
[----:B------:R-:W-:-:S05]  /*5ff0*/  @P0 IMAD.MOV.U32 R5, RZ, RZ, R9 ;  /* 0x000000ffff050224 */ /* 0x000fca00078e0009 */
[----:B------:R0:W-:Y:S03]  /*6000*/  @P0 STG.E.U16 desc[UR38][R4.64+0xe2], R83 ;  /* 0x0000e25304000986 */ /* 0x0001e6000c101526 */
[----:B0-----:R-:W-:Y:S02]  /*6010*/  @P3 IMAD.MOV.U32 R4, RZ, RZ, R6 ;  /* 0x000000ffff043224 */ /* 0x001fe400078e0006 */
[----:B------:R-:W-:-:S05]  /*6020*/  @P3 IMAD.MOV.U32 R5, RZ, RZ, R7 ;  /* 0x000000ffff053224 */ /* 0x000fca00078e0007 */
[----:B------:R0:W-:Y:S04]  /*6030*/  @P3 STG.E.U16 desc[UR38][R4.64+0xf0], R84 ;  /* 0x0000f05404003986 */ /* 0x0001e8000c101526 */
[----:B------:R4:W-:Y:S01]  /*6040*/  @P4 STG.E.U16 desc[UR38][R6.64+0xf2], R85 ;  /* 0x0000f25506004986 */ /* 0x0009e2000c101526 */
[----:B0-----:R-:W-:Y:S02]  /*6050*/  @P1 IMAD.MOV.U32 R4, RZ, RZ, R8 ;  /* 0x000000ffff041224 */ /* 0x001fe400078e0008 */
[----:B------:R-:W-:-:S05]  /*6060*/  @P1 IMAD.MOV.U32 R5, RZ, RZ, R9 ;  /* 0x000000ffff051224 */ /* 0x000fca00078e0009 */
[----:B------:R4:W-:Y:S04]  /*6070*/  @P1 STG.E.U16 desc[UR38][R4.64+0xf0], R86 ;  /* 0x0000f05604001986 */ /* 0x0009e8000c101526 */
[----:B------:R4:W-:Y:S02]  /*6080*/  @P2 STG.E.U16 desc[UR38][R8.64+0xf2], R87 ;  /* 0x0000f25708002986 */ /* 0x0009e4000c101526 */
.L_x_158:
[----:B------:R-:W-:Y:S05]  /*6090*/  BSYNC B0 ;  /* 0x0000000000007941 */ /* 0x000fea0003800000 */
.L_x_32:
[----:B------:R-:W-:Y:S01]  /*60a0*/  IADD3 R16, P0, R16, UR36, RZ ;  /* 0x0000002410107c10 */ /* 0x000fe2000ff1e0ff */
[----:B------:R-:W-:Y:S01]  /*60b0*/  ULDC.64 UR4, c[0x0][0x650] ;  /* 0x0001940000047ab9 */ /* 0x000fe20000000a00 */
[----:B------:R-:W-:Y:S01]  /*60c0*/  PRMT R3, RZ, 0x7610, R3 ;  /* 0x00007610ff037816 */ /* 0x000fe20000000003 */
[----:B------:R-:W-:Y:S01]  /*60d0*/  IMAD.MOV.U32 R100, RZ, RZ, -0x1 ;  /* 0xffffffffff647424 */ /* 0x000fe200078e00ff */
[----:B------:R-:W-:Y:S01]  /*60e0*/  IADD3.X R17, R17, UR42, RZ, P0, !PT ;  /* 0x0000002a11117c10 */ /* 0x000fe200087fe4ff */
[----:B------:R-:W-:Y:S01]  /*60f0*/  IMAD.MOV.U32 R99, RZ, RZ, -0x1 ;  /* 0xffffffffff637424 */ /* 0x000fe200078e00ff */
[----:B------:R-:W-:-:S04]  /*6100*/  ISETP.GE.U32.AND P0, PT, R16, UR4, PT ;  /* 0x0000000410007c0c */ /* 0x000fc8000bf06070 */
[----:B------:R-:W-:-:S13]  /*6110*/  ISETP.GE.U32.AND.EX P0, PT, R17, UR5, PT, P0 ;  /* 0x0000000511007c0c */ /* 0x000fda000bf06100 */
[----:B------:R-:W-:Y:S05]  /*6120*/  @P0 BRA `(.L_x_159) ;  /* 0x00000004004c0947 */ /* 0x000fea0003800000 */
[----:B------:R-:W0:Y:S01]  /*6130*/  LDC.64 R10, c[0x0][0x628] ;  /* 0x00018a00ff0a7b82 */ /* 0x000e220000000a00 */
[----:B---3--:R-:W3:Y:S01]  /*6140*/  S2R R12, SR_CTAID.X ;  /* 0x00000000000c7919 */ /* 0x008ee20000002500 */
[----:B-12-4-:R-:W-:Y:S02]  /*6150*/  IMAD.MOV.U32 R8, RZ, RZ, R16 ;  /* 0x000000ffff087224 */ /* 0x016fe400078e0010 */
[----:B------:R-:W-:Y:S01]  /*6160*/  IMAD.MOV.U32 R9, RZ, RZ, R17 ;  /* 0x000000ffff097224 */ /* 0x000fe200078e0011 */
[----:B------:R-:W1:Y:S03]  /*6170*/  S2R R20, SR_CTAID.Y ;  /* 0x0000000000147919 */ /* 0x000e660000002600 */
[----:B------:R-:W2:Y:S08]  /*6180*/  LDC R0, c[0x0][0x630] ;  /* 0x00018c00ff007b82 */ /* 0x000eb00000000800 */
[----:B------:R-:W4:Y:S01]  /*6190*/  LDC.64 R14, c[0x0][0x620] ;  /* 0x00018800ff0e7b82 */ /* 0x000f220000000a00 */
[----:B0-----:R-:W-:-:S04]  /*61a0*/  ISETP.NE.U32.AND P0, PT, R10, RZ, PT ;  /* 0x000000ff0a00720c */ /* 0x001fc80003f05070 */
[----:B------:R-:W-:-:S13]  /*61b0*/  ISETP.NE.AND.EX P0, PT, R11, RZ, PT, P0 ;  /* 0x000000ff0b00720c */ /* 0x000fda0003f05300 */
[----:B-1234-:R-:W-:Y:S05]  /*61c0*/  @!P0 BRA `(.L_x_160) ;  /* 0x0000000000288947 */ /* 0x01efea0003800000 */
        /* <DEDUP_REMOVED lines=10> */
.L_x_160:
[-CC-:B------:R-:W-:Y:S01]  /*6270*/  SHF.R.U64 R99, R8, R0.reuse, R9.reuse ;  /* 0x0000000008637219 */ /* 0x180fe20000001209 */
[----:B------:R-:W0:Y:S01]  /*6280*/  LDC.64 R26, c[0x0][0x640] ;  /* 0x00019000ff1a7b82 */ /* 0x000e220000000a00 */
[----:B------:R-:W-:Y:S01]  /*6290*/  SHF.R.U32.HI R0, RZ, R0, R9 ;  /* 0x00000000ff007219 */ /* 0x000fe20000011609 */
[----:B------:R-:W-:Y:S01]  /*62a0*/  ULDC UR4, c[0x0][0x150] ;  /* 0x0000540000047ab9 */ /* 0x000fe20000000800 */
[----:B------:R-:W-:Y:S02]  /*62b0*/  IADD3 R3, P0, RZ, -R99, RZ ;  /* 0x80000063ff037210 */ /* 0x000fe40007f1e0ff */
[----:B------:R-:W-:-:S03]  /*62c0*/  I2FP.F32.U32 R7, R12 ;  /* 0x0000000c00077245 */ /* 0x000fc60000201000 */
[----:B------:R-:W1:Y:S01]  /*62d0*/  LDC R6, c[0x0][0x618] ;  /* 0x00018600ff067b82 */ /* 0x000e620000000800 */
[----:B------:R-:W-:Y:S02]  /*62e0*/  IMAD.X R5, RZ, RZ, ~R0, P0 ;  /* 0x000000ffff057224 */ /* 0x000fe400000e0e00 */
[----:B------:R-:W-:Y:S01]  /*62f0*/  FMUL R7, R7, UR4 ;  /* 0x0000000407077c20 */ /* 0x000fe20008400000 */
[----:B------:R-:W-:Y:S01]  /*6300*/  ULDC UR4, c[0x0][0x154] ;  /* 0x0000550000047ab9 */ /* 0x000fe20000000800 */
[-C--:B------:R-:W-:Y:S02]  /*6310*/  IMAD R0, R5, R14.reuse, RZ ;  /* 0x0000000e05007224 */ /* 0x080fe400078e02ff */
[C---:B------:R-:W-:Y:S01]  /*6320*/  IMAD.WIDE.U32 R4, R3.reuse, R14, R16 ;  /* 0x0000000e03047225 */ /* 0x040fe200078e0010 */
[----:B------:R-:W2:Y:S01]  /*6330*/  LDC R11, c[0x0][0x608] ;  /* 0x00018200ff0b7b82 */ /* 0x000ea20000000800 */
[----:B------:R-:W3:Y:S02]  /*6340*/  F2I.U32.TRUNC.NTZ R7, R7 ;  /* 0x0000000700077305 */ /* 0x000ee4000020f000 */
[----:B------:R-:W-:-:S04]  /*6350*/  IMAD R3, R3, R15, R0 ;  /* 0x0000000f03037224 */ /* 0x000fc800078e0200 */
[----:B------:R-:W-:Y:S01]  /*6360*/  IMAD.IADD R3, R5, 0x1, R3 ;  /* 0x0000000105037824 */ /* 0x000fe200078e0203 */
[----:B------:R-:W4:Y:S01]  /*6370*/  LDC R8, c[0x0][0x658] ;  /* 0x00019600ff087b82 */ /* 0x000f220000000800 */
[----:B------:R-:W-:Y:S02]  /*6380*/  I2FP.F32.U32 R5, R20 ;  /* 0x0000001400057245 */ /* 0x000fe40000201000 */
[----:B0-----:R-:W-:-:S04]  /*6390*/  ISETP.NE.U32.AND P0, PT, R26, RZ, PT ;  /* 0x000000ff1a00720c */ /* 0x001fc80003f05070 */
[----:B------:R-:W-:Y:S01]  /*63a0*/  ISETP.NE.AND.EX P0, PT, R27, RZ, PT, P0 ;  /* 0x000000ff1b00720c */ /* 0x000fe20003f05300 */
[----:B------:R-:W0:Y:S01]  /*63b0*/  LDC R9, c[0x0][0x144] ;  /* 0x00005100ff097b82 */ /* 0x000e220000000800 */
[-C--:B-1----:R-:W-:Y:S01]  /*63c0*/  SHF.R.U64 R13, R4, R6.reuse, R3 ;  /* 0x00000006040d7219 */ /* 0x082fe20000001203 */
[----:B---3--:R-:W-:Y:S01]  /*63d0*/  IMAD.MOV R7, RZ, RZ, -R7 ;  /* 0x000000ffff077224 */ /* 0x008fe200078e0a07 */
[----:B------:R-:W-:Y:S01]  /*63e0*/  SHF.R.U32.HI R0, RZ, R6, R3 ;  /* 0x00000006ff007219 */ /* 0x000fe20000011603 */
[----:B------:R-:W-:-:S04]  /*63f0*/  FMUL R6, R5, UR4 ;  /* 0x0000000405067c20 */ /* 0x000fc80008400000 */
[----:B------:R-:W1:Y:S01]  /*6400*/  LDC R21, c[0x0][0x148] ;  /* 0x00005200ff157b82 */ /* 0x000e620000000800 */
[----:B------:R3:W0:Y:S01]  /*6410*/  F2I.U32.TRUNC.NTZ R14, R6 ;  /* 0x00000006000e7305 */ /* 0x000622000020f000 */
[-CC-:B--2---:R-:W-:Y:S02]  /*6420*/  SHF.R.U64 R10, R13, R11.reuse, R0.reuse ;  /* 0x0000000b0d0a7219 */ /* 0x184fe40000001200 */
[----:B------:R-:W-:-:S04]  /*6430*/  SHF.R.U32.HI R3, RZ, R11, R0 ;  /* 0x0000000bff037219 */ /* 0x000fc80000011600 */
[----:B-----5:R-:W2:Y:S01]  /*6440*/  LDC R24, c[0x0][0x648] ;  /* 0x00019200ff187b82 */ /* 0x020ea20000000800 */
[-CC-:B----4-:R-:W-:Y:S02]  /*6450*/  SHF.R.U64 R15, R10, R8.reuse, R3.reuse ;  /* 0x000000080a0f7219 */ /* 0x190fe40000001203 */
[----:B------:R-:W-:-:S03]  /*6460*/  SHF.R.U32.HI R5, RZ, R8, R3 ;  /* 0x00000008ff057219 */ /* 0x000fc60000011603 */
[----:B------:R-:W-:Y:S02]  /*6470*/  IMAD.MOV.U32 R4, RZ, RZ, R15 ;  /* 0x000000ffff047224 */ /* 0x000fe400078e000f */
[----:B------:R-:W4:Y:S01]  /*6480*/  LDC R28, c[0x0][0x638] ;  /* 0x00018e00ff1c7b82 */ /* 0x000f220000000800 */
[----:B0-----:R-:W-:-:S07]  /*6490*/  IMAD R25, R9, R7, R12 ;  /* 0x0000000709197224 */ /* 0x001fce00078e020c */
[----:B------:R-:W0:Y:S08]  /*64a0*/  LDC R29, c[0x0][0x610] ;  /* 0x00018400ff1d7b82 */ /* 0x000e300000000800 */
[----:B------:R-:W0:Y:S01]  /*64b0*/  LDC R30, c[0x0][0x600] ;  /* 0x00018000ff1e7b82 */ /* 0x000e220000000800 */
[----:B-1-3--:R-:W-:Y:S05]  /*64c0*/  @!P0 BRA `(.L_x_161) ;  /* 0x0000000000288947 */ /* 0x00afea0003800000 */
[----:B------:R-:W1:Y:S02]  /*64d0*/  LDC R0, c[0x0][0x64c] ;  /* 0x00019300ff007b82 */ /* 0x000e640000000800 */
[----:B-1----:R-:W-:-:S05]  /*64e0*/  IADD3 R3, P0, R15, R0, RZ ;  /* 0x000000000f037210 */ /* 0x002fca0007f1e0ff */
        /* <DEDUP_REMOVED lines=8> */
.L_x_161:
[----:B------:R-:W-:Y:S01]  /*6570*/  ISETP.NE.AND P0, PT, R2, 0x1, PT ;  /* 0x000000010200780c */ /* 0x000fe20003f05270 */
[----:B------:R-:W-:Y:S01]  /*6580*/  IMAD.MOV R14, RZ, RZ, -R14 ;  /* 0x000000ffff0e7224 */ /* 0x000fe200078e0a0e */
[----:B--2---:R-:W-:Y:S02]  /*6590*/  SHF.R.U64 R0, R4, R24, R5 ;  /* 0x0000001804007219 */ /* 0x004fe40000001205 */
[----:B------:R-:W-:Y:S02]  /*65a0*/  LOP3.LUT R3, R10, R97, RZ, 0xc0, !PT ;  /* 0x000000610a037212 */ /* 0x000fe400078ec0ff */
[----:B------:R-:W-:Y:S01]  /*65b0*/  LOP3.LUT R6, R13, R96, RZ, 0xc0, !PT ;  /* 0x000000600d067212 */ /* 0x000fe200078ec0ff */
[----:B------:R-:W-:Y:S02]  /*65c0*/  IMAD.MOV R4, RZ, RZ, -R0 ;  /* 0x000000ffff047224 */ /* 0x000fe400078e0a00 */
[----:B------:R-:W-:Y:S02]  /*65d0*/  IMAD R0, R92, R0, R3 ;  /* 0x000000005c007224 */ /* 0x000fe400078e0203 */
[----:B----4-:R-:W-:-:S02]  /*65e0*/  IMAD R3, R4, R28, R15 ;  /* 0x0000001c04037224 */ /* 0x010fc400078e020f */
[----:B------:R-:W-:Y:S02]  /*65f0*/  @P0 IMAD R25, R21, R14, R20 ;  /* 0x0000000e15190224 */ /* 0x000fe400078e0214 */
[----:B0-----:R-:W-:Y:S02]  /*6600*/  IMAD R5, R3, R30, R6 ;  /* 0x0000001e03057224 */ /* 0x001fe400078e0206 */
[----:B------:R-:W-:Y:S02]  /*6610*/  IMAD R0, R0, R29, R25 ;  /* 0x0000001d00007224 */ /* 0x000fe400078e0219 */
[----:B------:R-:W-:-:S03]  /*6620*/  IMAD.MOV.U32 R4, RZ, RZ, 0x1 ;  /* 0x00000001ff047424 */ /* 0x000fc600078e00ff */
[----:B------:R-:W-:Y:S02]  /*6630*/  SEL R100, R5, R0, !P0 ;  /* 0x0000000005647207 */ /* 0x000fe40004000000 */
[----:B------:R-:W-:Y:S02]  /*6640*/  PRMT R3, R4, 0x7610, R3 ;  /* 0x0000761004037816 */ /* 0x000fe40000000003 */
[----:B------:R-:W-:-:S07]  /*6650*/  SEL R0, R0, R5, !P0 ;  /* 0x0000000500007207 */ /* 0x000fce0004000000 */
.L_x_159:
[----:B------:R-:W-:Y:S01]  /*6660*/  UIADD3 UR41, UR43, UR41, URZ ;  /* 0x000000292b297290 */ /* 0x000fe2000fffe03f */
[----:B------:R-:W-:Y:S01]  /*6670*/  LOP3.LUT P0, RZ, R3, 0xff, RZ, 0xc0, !PT ;  /* 0x000000ff03ff7812 */ /* 0x000fe2000780c0ff */
[----:B------:R-:W-:Y:S02]  /*6680*/  IMAD.MOV.U32 R101, RZ, RZ, R0 ;  /* 0x000000ffff657224 */ /* 0x000fe400078e0000 */
[----:B------:R-:W-:Y:S02]  /*6690*/  USHF.R.U32.HI UR4, URZ, 0x2, UR41 ;  /* 0x000000023f047899 */ /* 0x000fe40008011629 */
[----:B------:R-:W-:Y:S02]  /*66a0*/  UISETP.GT.U32.AND UP1, UPT, UR41, 0x3, UPT ;  /* 0x000000032900788c */ /* 0x000fe4000bf24070 */
[----:B------:R-:W-:Y:S02]  /*66b0*/  ULOP3.LUT UR4, UR4, 0x1, URZ, 0xc0, !UPT ;  /* 0x0000000104047892 */ /* 0x000fe4000f8ec03f */
[----:B------:R-:W-:-:S02]  /*66c0*/  UISETP.LT.U32.AND UP1, UPT, UR43, 0x4, UP1 ;  /* 0x000000042b00788c */ /* 0x000fc40008f21070 */
[----:B------:R-:W-:Y:S02]  /*66d0*/  UISETP.NE.U32.AND UP0, UPT, UR4, 0x1, UPT ;  /* 0x000000010400788c */ /* 0x000fe4000bf05070 */
[----:B------:R-:W-:Y:S02]  /*66e0*/  USEL UR5, URZ, 0x1, !UP1 ;  /* 0x000000013f057887 */ /* 0x000fe4000c800000 */
[----:B------:R-:W-:Y:S02]  /*66f0*/  UISETP.GT.U32.AND UP0, UPT, UR43, 0x3, !UP0 ;  /* 0x000000032b00788c */ /* 0x000fe4000c704070 */
[----:B------:R-:W-:Y:S02]  /*6700*/  ULOP3.LUT UR41, UR41, 0x3, URZ, 0xc0, !UPT ;  /* 0x0000000329297892 */ /* 0x000fe4000f8ec03f */
[----:B------:R-:W-:-:S04]  /*6710*/  USEL UR4, URZ, 0x1, !UP0 ;  /* 0x000000013f047887 */ /* 0x000fc8000c000000 */
[----:B------:R-:W-:Y:S01]  /*6720*/  ULOP3.LUT UR40, UR4, UR40, UR5, 0x96, !UPT ;  /* 0x0000002804287292 */ /* 0x000fe2000f8e9605 */
[----:B------:R-:W-:Y:S11]  /*6730*/  @P0 BRA `(.L_x_162) ;  /* 0xffffffac00340947 */ /* 0x000ff6000383ffff */
[----:B------:R-:W-:Y:S05]  /*6740*/  EXIT ;  /* 0x000000000000794d */ /* 0x000fea0003800000 */
.L_x_7:
        /* <DEDUP_REMOVED lines=26> */
.L_x_164:
[----:B------:R-:W0:Y:S01]  /*68f0*/  LDC.64 R28, c[0x0][0x640] ;  /* 0x00019000ff1c7b82 */ /* 0x000e220000000a00 */
[-CC-:B------:R-:W-:Y:S01]  /*6900*/  SHF.R.U64 R21, R14, R6.reuse, R15.reuse ;  /* 0x000000060e157219 */ /* 0x180fe2000000120f */
[----:B------:R-:W-:Y:S01]  /*6910*/  IMAD.MOV.U32 R30, RZ, RZ, 0x1 ;  /* 0x00000001ff1e7424 */ /* 0x000fe200078e00ff */
[----:B------:R-:W-:Y:S02]  /*6920*/  SHF.R.U32.HI R6, RZ, R6, R15 ;  /* 0x00000006ff067219 */ /* 0x000fe4000001160f */
[----:B------:R-:W-:-:S03]  /*6930*/  IADD3 R13, P0, RZ, -R21, RZ ;  /* 0x80000015ff0d7210 */ /* 0x000fc60007f1e0ff */
[----:B------:R-:W1:Y:S02]  /*6940*/  LDC R12, c[0x0][0x618] ;  /* 0x00018600ff0c7b82 */ /* 0x000e640000000800 */
[----:B------:R-:W-:-:S04]  /*6950*/  IMAD.X R11, RZ, RZ, ~R6, P0 ;  /* 0x000000ffff0b7224 */ /* 0x000fc800000e0e06 */
[-C--:B------:R-:W-:Y:S02]  /*6960*/  IMAD R6, R11, R24.reuse, RZ ;  /* 0x000000180b067224 */ /* 0x080fe400078e02ff */
[----:B------:R-:W2:Y:S01]  /*6970*/  LDC R14, c[0x0][0x608] ;  /* 0x00018200ff0e7b82 */ /* 0x000ea20000000800 */
[----:B------:R-:W-:-:S04]  /*6980*/  IMAD.WIDE.U32 R10, R13, R24, R16 ;  /* 0x000000180d0a7225 */ /* 0x000fc800078e0010 */
[----:B------:R-:W-:-:S03]  /*6990*/  IMAD R13, R13, R25, R6 ;  /* 0x000000190d0d7224 */ /* 0x000fc600078e0206 */
[----:B------:R-:W3:Y:S01]  /*69a0*/  LDC R27, c[0x0][0x658] ;  /* 0x00019600ff1b7b82 */ /* 0x000ee20000000800 */
[----:B------:R-:W-:Y:S01]  /*69b0*/  IMAD.IADD R11, R11, 0x1, R13 ;  /* 0x000000010b0b7824 */ /* 0x000fe200078e020d */
[----:B0-----:R-:W-:-:S04]  /*69c0*/  ISETP.NE.U32.AND P0, PT, R28, RZ, PT ;  /* 0x000000ff1c00720c */ /* 0x001fc80003f05070 */
[----:B------:R-:W-:Y:S02]  /*69d0*/  ISETP.NE.AND.EX P0, PT, R29, RZ, PT, P0 ;  /* 0x000000ff1d00720c */ /* 0x000fe40003f05300 */
[----:B------:R-:W0:Y:S01]  /*69e0*/  LDC R20, c[0x0][0x600] ;  /* 0x00018000ff147b82 */ /* 0x000e220000000800 */
[-CC-:B-1----:R-:W-:Y:S01]  /*69f0*/  SHF.R.U64 R8, R10, R12.reuse, R11.reuse ;  /* 0x0000000c0a087219 */ /* 0x182fe2000000120b */
[----:B------:R-:W-:Y:S01]  /*6a00*/  IMAD.MOV.U32 R10, RZ, RZ, -0x1 ;  /* 0xffffffffff0a7424 */ /* 0x000fe200078e00ff */
[----:B------:R-:W-:-:S05]  /*6a10*/  SHF.R.U32.HI R11, RZ, R12, R11 ;  /* 0x0000000cff0b7219 */ /* 0x000fca000001160b */
[----:B------:R-:W1:Y:S01]  /*6a20*/  LDC R24, c[0x0][0x648] ;  /* 0x00019200ff187b82 */ /* 0x000e620000000800 */
[-CC-:B--2---:R-:W-:Y:S02]  /*6a30*/  SHF.R.U64 R23, R8, R14.reuse, R11.reuse ;  /* 0x0000000e08177219 */ /* 0x184fe4000000120b */
[----:B------:R-:W-:-:S05]  /*6a40*/  SHF.R.U32.HI R6, RZ, R14, R11 ;  /* 0x0000000eff067219 */ /* 0x000fca000001160b */
[----:B------:R-:W2:Y:S01]  /*6a50*/  LDC R26, c[0x0][0x638] ;  /* 0x00018e00ff1a7b82 */ /* 0x000ea20000000800 */
[-C--:B---3--:R-:W-:Y:S02]  /*6a60*/  SHF.L.U32 R10, R10, R27.reuse, RZ ;  /* 0x0000001b0a0a7219 */ /* 0x088fe400000006ff */
[-CC-:B------:R-:W-:Y:S02]  /*6a70*/  SHF.R.U64 R25, R23, R27.reuse, R6.reuse ;  /* 0x0000001b17197219 */ /* 0x180fe40000001206 */
[----:B------:R-:W-:Y:S02]  /*6a80*/  LOP3.LUT R32, RZ, R10, RZ, 0x33, !PT ;  /* 0x0000000aff207212 */ /* 0x000fe400078e33ff */
[----:B------:R-:W-:Y:S01]  /*6a90*/  SHF.R.U32.HI R11, RZ, R27, R6 ;  /* 0x0000001bff0b7219 */ /* 0x000fe20000011606 */
[----:B------:R-:W3:Y:S01]  /*6aa0*/  LDC R31, c[0x0][0x610] ;  /* 0x00018400ff1f7b82 */ /* 0x000ee20000000800 */
[----:B------:R-:W-:Y:S01]  /*6ab0*/  IMAD.MOV.U32 R10, RZ, RZ, R25 ;  /* 0x000000ffff0a7224 */ /* 0x000fe200078e0019 */
[----:B------:R-:W-:Y:S06]  /*6ac0*/  @!P0 BRA `(.L_x_165) ;  /* 0x0000000000288947 */ /* 0x000fec0003800000 */
        /* <DEDUP_REMOVED lines=10> */
.L_x_165:
[----:B------:R-:W-:Y:S02]  /*6b70*/  ISETP.NE.AND P0, PT, R2, 0x1, PT ;  /* 0x000000010200780c */ /* 0x000fe40003f05270 */
[----:B-1----:R-:W-:Y:S01]  /*6b80*/  SHF.R.U64 R6, R10, R24, R11 ;  /* 0x000000180a067219 */ /* 0x002fe2000000120b */
[----:B0-----:R-:W-:Y:S01]  /*6b90*/  VIADD R11, R20, 0xffffffff ;  /* 0xffffffff140b7836 */ /* 0x001fe20000000000 */
[----:B------:R-:W-:Y:S02]  /*6ba0*/  SHF.L.U32 R30, R30, R27, RZ ;  /* 0x0000001b1e1e7219 */ /* 0x000fe400000006ff */
[----:B------:R-:W-:Y:S01]  /*6bb0*/  LOP3.LUT R5, R23, R32, RZ, 0xc0, !PT ;  /* 0x0000002017057212 */ /* 0x000fe200078ec0ff */
[----:B------:R-:W-:-:S04]  /*6bc0*/  IMAD.MOV R10, RZ, RZ, -R6 ;  /* 0x000000ffff0a7224 */ /* 0x000fc800078e0a06 */
[----:B------:R-:W-:Y:S01]  /*6bd0*/  IMAD R6, R30, R6, R5 ;  /* 0x000000061e067224 */ /* 0x000fe200078e0205 */
[----:B------:R-:W-:Y:S01]  /*6be0*/  LOP3.LUT R5, R8, R11, RZ, 0xc0, !PT ;  /* 0x0000000b08057212 */ /* 0x000fe200078ec0ff */
[----:B------:R-:W-:Y:S02]  /*6bf0*/  @P0 IMAD R7, R9, R22, R4 ;  /* 0x0000001609070224 */ /* 0x000fe400078e0204 */
[----:B--2---:R-:W-:Y:S02]  /*6c00*/  IMAD R4, R10, R26, R25 ;  /* 0x0000001a0a047224 */ /* 0x004fe400078e0219 */
[----:B---3--:R-:W-:Y:S02]  /*6c10*/  IMAD R7, R6, R31, R7 ;  /* 0x0000001f06077224 */ /* 0x008fe400078e0207 */
[----:B------:R-:W-:Y:S02]  /*6c20*/  IMAD R4, R4, R20, R5 ;  /* 0x0000001404047224 */ /* 0x000fe400078e0205 */
[----:B------:R-:W-:-:S02]  /*6c30*/  IMAD.MOV.U32 R8, RZ, RZ, 0x1 ;  /* 0x00000001ff087424 */ /* 0x000fc400078e00ff */
[----:B------:R-:W-:Y:S01]  /*6c40*/  IMAD.MOV.U32 R6, RZ, RZ, R21 ;  /* 0x000000ffff067224 */ /* 0x000fe200078e0015 */
[----:B------:R-:W-:Y:S02]  /*6c50*/  SEL R19, R4, R7, !P0 ;  /* 0x0000000704137207 */ /* 0x000fe40004000000 */
[----:B------:R-:W-:-:S07]  /*6c60*/  SEL R20, R7, R4, !P0 ;  /* 0x0000000407147207 */ /* 0x000fce0004000000 */
.L_x_163:
[----:B------:R-:W-:-:S08]  /*6c70*/  NOP ;  /* 0x0000000000007918 */ /* 0x000fd00000000000 */
[----:B------:R-:W0:-:S00]  /*6c80*/  USETMAXREG.DEALLOC.CTAPOOL 0x28 ;  /* 0x00000028000079c8 */ /* 0x000e0000080e0500 */
[----:B0-----:R-:W-:-:S13]  /*6c90*/  ISETP.NE.AND P0, PT, R3, RZ, PT ;  /* 0x000000ff0300720c */ /* 0x001fda0003f05270 */
[----:B------:R-:W-:Y:S05]  /*6ca0*/  @P0 EXIT ;  /* 0x000000000000094d */ /* 0x000fea0003800000 */
[----:B------:R-:W-:Y:S01]  /*6cb0*/  LOP3.LUT P0, RZ, R8, 0xff, RZ, 0xc0, !PT ;  /* 0x000000ff08ff7812 */ /* 0x000fe2000780c0ff */
[----:B------:R-:W-:Y:S02]  /*6cc0*/  IMAD.MOV.U32 R3, RZ, RZ, 0x1 ;  /* 0x00000001ff037424 */ /* 0x000fe400078e00ff */
[----:B------:R-:W-:-:S10]  /*6cd0*/  IMAD.MOV.U32 R8, RZ, RZ, RZ ;  /* 0x000000ffff087224 */ /* 0x000fd400078e00ff */
[----:B------:R-:W-:Y:S05]  /*6ce0*/  @!P0 BRA `(.L_x_166) ;  /* 0x0000000c00288947 */ /* 0x000fea0003800000 */
[----:B------:R-:W0:Y:S01]  /*6cf0*/  LDC R3, c[0x0][0x28c] ;  /* 0x0000a300ff037b82 */ /* 0x000e220000000800 */
[----:B------:R-:W-:Y:S01]  /*6d00*/  ULDC UR5, c[0x0][0x658] ;  /* 0x0001960000057ab9 */ /* 0x000fe20000000800 */
[----:B------:R-:W-:Y:S01]  /*6d10*/  UMOV UR6, 0xffffffff ;  /* 0xffffffff00067882 */ /* 0x000fe20000000000 */
[----:B------:R-:W-:Y:S01]  /*6d20*/  BSSY B0, `(.L_x_166) ;  /* 0x00000c6000007945 */ /* 0x000fe20003800000 */
[----:B------:R-:W-:Y:S01]  /*6d30*/  USHF.L.U32 UR6, UR6, UR5, URZ ;  /* 0x0000000506067299 */ /* 0x000fe2000800063f */
[----:B------:R-:W-:Y:S01]  /*6d40*/  IMAD.MOV.U32 R10, RZ, RZ, 0x1 ;  /* 0x00000001ff0a7424 */ /* 0x000fe200078e00ff */
[----:B------:R-:W-:Y:S01]  /*6d50*/  LOP3.LUT R13, R18, 0x2, RZ, 0xfc, !PT ;  /* 0x00000002120d7812 */ /* 0x000fe200078efcff */
[----:B------:R-:W-:Y:S01]  /*6d60*/  IMAD.MOV.U32 R8, RZ, RZ, RZ ;  /* 0x000000ffff087224 */ /* 0x000fe200078e00ff */
[----:B------:R-:W1:Y:S01]  /*6d70*/  S2UR UR8, SR_CgaCtaId ;  /* 0x00000000000879c3 */ /* 0x000e620000008800 */
[----:B------:R-:W-:Y:S01]  /*6d80*/  ULDC UR4, c[0x0][0x600] ;  /* 0x0001800000047ab9 */ /* 0x000fe20000000800 */
[----:B------:R-:W-:Y:S01]  /*6d90*/  UMOV UR7, 0x1 ;  /* 0x0000000100077882 */ /* 0x000fe20000000000 */
[----:B------:R-:W-:-:S02]  /*6da0*/  UIADD3 UR15, UR4, -0x1, URZ ;  /* 0xffffffff040f7890 */ /* 0x000fc4000fffe03f */
[----:B------:R-:W-:Y:S02]  /*6db0*/  USHF.L.U32 UR17, UR7, UR5, URZ ;  /* 0x0000000507117299 */ /* 0x000fe4000800063f */
[----:B------:R-:W-:Y:S01]  /*6dc0*/  ULOP3.LUT UR16, URZ, UR6, URZ, 0x33, !UPT ;  /* 0x000000063f107292 */ /* 0x000fe2000f8e333f */
[----:B------:R-:W-:Y:S01]  /*6dd0*/  ULDC.64 UR20, c[0x0][0x198] ;  /* 0x0000660000147ab9 */ /* 0x000fe20000000a00 */
[----:B0-----:R-:W-:-:S05]  /*6de0*/  VIADD R3, R3, 0x3f ;  /* 0x0000003f03037836 */ /* 0x001fca0000000000 */
[----:B------:R-:W-:Y:S01]  /*6df0*/  SHF.R.S32.HI R4, RZ, 0x1f, R3 ;  /* 0x0000001fff047819 */ /* 0x000fe20000011403 */
[----:B-1----:R-:W-:-:S03]  /*6e00*/  IMAD.U32 R11, RZ, RZ, UR8 ;  /* 0x00000008ff0b7e24 */ /* 0x002fc6000f8e00ff */
[----:B------:R-:W-:Y:S01]  /*6e10*/  LEA.HI R4, R4, R3, RZ, 0x6 ;  /* 0x0000000304047211 */ /* 0x000fe200078f30ff */
[----:B------:R-:W-:-:S03]  /*6e20*/  IMAD.MOV.U32 R3, RZ, RZ, 0x1 ;  /* 0x00000001ff037424 */ /* 0x000fc600078e00ff */
[----:B------:R-:W-:-:S05]  /*6e30*/  SHF.R.S32.HI R9, RZ, 0x6, R4 ;  /* 0x00000006ff097819 */ /* 0x000fca0000011404 */
[----:B------:R-:W-:-:S07]  /*6e40*/  VIADD R12, R9, 0x1 ;  /* 0x00000001090c7836 */ /* 0x000fce0000000000 */
.L_x_177:
[----:B------:R-:W-:-:S03]  /*6e50*/  UMOV UR4, 0xffffffff ;  /* 0xffffffff00047882 */ /* 0x000fc60000000000 */
[----:B------:R-:W-:Y:S05]  /*6e60*/  BRA.DIV UR4, `(.L_x_167) ;  /* 0x0000000e04b07947 */ /* 0x000fea000b800000 */
[----:B------:R-:W-:-:S13]  /*6e70*/  ELECT P6, URZ, PT ;  /* 0x00000000003f782f */ /* 0x000fda00038c0000 */
.L_x_188:
[----:B------:R-:W0:Y:S01]  /*6e80*/  LDC R4, c[0x0][0x28c] ;  /* 0x0000a300ff047b82 */ /* 0x000e220000000800 */
[----:B------:R-:W-:Y:S01]  /*6e90*/  BSSY B1, `(.L_x_168) ;  /* 0x000003b000017945 */ /* 0x000fe20003800000 */
[----:B0-----:R-:W-:-:S13]  /*6ea0*/  ISETP.LT.OR P6, PT, R4, 0x1, !P6 ;  /* 0x000000010400780c */ /* 0x001fda00077c1670 */
[----:B------:R-:W-:Y:S05]  /*6eb0*/  @P6 BRA `(.L_x_169) ;  /* 0x0000000000e06947 */ /* 0x000fea0003800000 */
[----:B------:R-:W-:Y:S02]  /*6ec0*/  IMAD R20, R20, 0x8, R11 ;  /* 0x0000000814147824 */ /* 0x000fe400078e020b */
[----:B------:R-:W-:Y:S02]  /*6ed0*/  IMAD.SHL.U32 R19, R19, 0x80, RZ ;  /* 0x0000008013137824 */ /* 0x000fe400078e00ff */
[----:B------:R-:W-:Y:S02]  /*6ee0*/  IMAD.MOV.U32 R22, RZ, RZ, RZ ;  /* 0x000000ffff167224 */ /* 0x000fe400078e00ff */
[----:B------:R-:W-:Y:S02]  /*6ef0*/  IMAD.MOV.U32 R4, RZ, RZ, R12 ;  /* 0x000000ffff047224 */ /* 0x000fe400078e000c */
[----:B------:R-:W-:Y:S02]  /*6f00*/  IMAD.MOV.U32 R5, RZ, RZ, R3 ;  /* 0x000000ffff057224 */ /* 0x000fe400078e0003 */
[----:B------:R-:W-:-:S02]  /*6f10*/  IMAD.MOV.U32 R14, RZ, RZ, R8 ;  /* 0x000000ffff0e7224 */ /* 0x000fc400078e0008 */
[----:B------:R-:W-:-:S07]  /*6f20*/  IMAD.SHL.U32 R21, R20, 0x10, RZ ;  /* 0x0000001014157824 */ /* 0x000fce00078e00ff */
.L_x_172:
[----:B------:R-:W0:Y:S01]  /*6f30*/  S2UR UR4, SR_CgaCtaId ;  /* 0x00000000000479c3 */ /* 0x000e220000008800 */
[----:B------:R-:W-:Y:S02]  /*6f40*/  MOV R20, 0x400 ;  /* 0x0000040000147802 */ /* 0x000fe40000000f00 */
[----:B------:R-:W-:Y:S02]  /*6f50*/  SHF.L.U32 R7, R5, 0x1f, RZ ;  /* 0x0000001f05077819 */ /* 0x000fe400000006ff */
[----:B------:R-:W-:-:S13]  /*6f60*/  ISETP.NE.AND P1, PT, R0, RZ, PT ;  /* 0x000000ff0000720c */ /* 0x000fda0003f25270 */
[----:B------:R-:W1:Y:S01]  /*6f70*/  @!P1 LDC R15, c[0x0][0x500] ;  /* 0x00014000ff0f9b82 */ /* 0x000e620000000800 */
[----:B0-----:R-:W-:-:S05]  /*6f80*/  IMAD.U32 R11, RZ, RZ, UR4 ;  /* 0x00000004ff0b7e24 */ /* 0x001fca000f8e00ff */
[----:B------:R-:W-:-:S05]  /*6f90*/  LEA R23, R11, R20, 0x18 ;  /* 0x000000140b177211 */ /* 0x000fca00078ec0ff */
[----:B------:R-:W-:-:S04]  /*6fa0*/  IMAD R20, R14, 0x8, R23 ;  /* 0x000000080e147824 */ /* 0x000fc800078e0217 */
[----:B------:R-:W0:Y:S02]  /*6fb0*/  SYNCS.PHASECHK.TRANS64.TRYWAIT P0, [R20+URZ+0x20], R7 ;  /* 0x00002007140075a7 */ /* 0x000e24000800017f */
[----:B01----:R-:W-:Y:S05]  /*6fc0*/  @!P0 BRA `(.L_x_170) ;  /* 0x0000000c00788947 */ /* 0x003fea0003800000 */
.L_x_189:
[----:B0-----:R-:W-:Y:S01]  /*6fd0*/  PRMT R7, R13, 0x9910, RZ ;  /* 0x000099100d077816 */ /* 0x001fe200000000ff */
[----:B------:R0:W-:Y:S03]  /*6fe0*/  @!P1 SYNCS.ARRIVE.TRANS64 RZ, [R20+URZ], R15 ;  /* 0x0000000f14ff99a7 */ /* 0x0001e6000800003f */
[----:B------:R-:W-:-:S13]  /*6ff0*/  ISETP.NE.AND P0, PT, R7, 0x2, PT ;  /* 0x000000020700780c */ /* 0x000fda0003f05270 */
[----:B0-----:R-:W-:Y:S05]  /*7000*/  @P0 BRA `(.L_x_171) ;  /* 0x0000000000040947 */ /* 0x001fea0003800000 */
[----:B------:R-:W-:Y:S01]  /*7010*/  BPT.TRAP 0x1 ;  /* 0x000000040000795c */ /* 0x000fe20000300000 */
.L_x_171:
[----:B------:R-:W-:Y:S01]  /*7020*/  IMAD R7, R14, 0x8, R11 ;  /* 0x000000080e077824 */ /* 0x000fe200078e020b */
[----:B------:R-:W-:Y:S01]  /*7030*/  R2UR UR9, R20 ;  /* 0x00000000140972ca */ /* 0x000fe200000e0000 */
[----:B------:R-:W-:Y:S01]  /*7040*/  VIADD R4, R4, 0xffffffff ;  /* 0xffffffff04047836 */ /* 0x000fe20000000000 */
[----:B------:R-:W-:Y:S01]  /*7050*/  UIADD3 UR4, UP0, UR20, 0xf0, URZ ;  /* 0x000000f014047890 */ /* 0x000fe2000ff1e03f */
[----:B------:R-:W-:Y:S01]  /*7060*/  IMAD.SHL.U32 R7, R7, 0x400, RZ ;  /* 0x0000040007077824 */ /* 0x000fe200078e00ff */
[----:B------:R-:W-:Y:S01]  /*7070*/  R2UR UR11, R21 ;  /* 0x00000000150b72ca */ /* 0x000fe200000e0000 */
[----:B------:R-:W-:Y:S01]  /*7080*/  UIADD3 UR22, UP1, UR20, 0x1f0, URZ ;  /* 0x000001f014167890 */ /* 0x000fe2000ff3e03f */
[----:B------:R-:W-:Y:S01]  /*7090*/  R2UR UR10, R22 ;  /* 0x00000000160a72ca */ /* 0x000fe200000e0000 */
[--C-:B------:R-:W-:Y:S01]  /*70a0*/  IMAD R7, R7, 0x2, R23.reuse ;  /* 0x0000000207077824 */ /* 0x100fe200078e0217 */
[----:B------:R-:W-:Y:S01]  /*70b0*/  R2UR UR12, R6 ;  /* 0x00000000060c72ca */ /* 0x000fe200000e0000 */
[C---:B------:R-:W-:Y:S01]  /*70c0*/  IMAD R23, R14.reuse, 0x4000, R23 ;  /* 0x000040000e177824 */ /* 0x040fe200078e0217 */
[----:B------:R-:W-:Y:S01]  /*70d0*/  R2UR UR18, R19 ;  /* 0x00000000131272ca */ /* 0x000fe200000e0000 */
[----:B------:R-:W-:Y:S01]  /*70e0*/  VIADD R14, R14, 0x1 ;  /* 0x000000010e0e7836 */ /* 0x000fe20000000000 */
[----:B------:R-:W-:Y:S01]  /*70f0*/  R2UR UR5, R7 ;  /* 0x00000000070572ca */ /* 0x000fe200000e0000 */
[----:B------:R-:W-:Y:S01]  /*7100*/  UIADD3.X UR23, URZ, UR21, URZ, UP1, !UPT ;  /* 0x000000153f177290 */ /* 0x000fe20008ffe43f */
[----:B------:R-:W-:Y:S01]  /*7110*/  R2UR UR8, R23 ;  /* 0x00000000170872ca */ /* 0x000fe200000e0000 */
[----:B------:R-:W-:Y:S01]  /*7120*/  UMOV UR19, 0xff0000 ;  /* 0x00ff000000137882 */ /* 0x000fe20000000000 */
[----:B------:R-:W-:Y:S01]  /*7130*/  ISETP.GT.AND P1, PT, R4, 0x1, PT ;  /* 0x000000010400780c */ /* 0x000fe20003f24270 */
[----:B------:R-:W-:Y:S01]  /*7140*/  UMOV UR6, 0x0 ;  /* 0x0000000000067882 */ /* 0x000fe20000000000 */
[----:B------:R-:W-:Y:S01]  /*7150*/  UMOV UR7, 0x10000000 ;  /* 0x1000000000077882 */ /* 0x000fe20000000000 */
[----:B------:R-:W-:Y:S01]  /*7160*/  ISETP.NE.AND P0, PT, R14, 0x4, PT ;  /* 0x000000040e00780c */ /* 0x000fe20003f05270 */
[----:B------:R-:W-:-:S03]  /*7170*/  VIADD R22, R22, 0x40 ;  /* 0x0000004016167836 */ /* 0x000fc60000000000 */
[----:B------:R-:W-:Y:S02]  /*7180*/  SEL R20, RZ, 0x1, P0 ;  /* 0x00000001ff147807 */ /* 0x000fe40000000000 */
[----:B------:R-:W-:Y:S01]  /*7190*/  UIADD3 UR13, UR5, 0x100, URZ ;  /* 0x00000100050d7890 */ /* 0x000fe2000fffe03f */
[----:B------:R-:W-:Y:S01]  /*71a0*/  SEL R14, R14, RZ, P0 ;  /* 0x000000ff0e0e7207 */ /* 0x000fe20000000000 */
[----:B------:R-:W-:Y:S01]  /*71b0*/  UIADD3.X UR5, URZ, UR21, URZ, UP0, !UPT ;  /* 0x000000153f057290 */ /* 0x000fe200087fe43f */
[----:B------:R-:W-:Y:S01]  /*71c0*/  LOP3.LUT R5, R5, R20, RZ, 0x3c, !PT ;  /* 0x0000001405057212 */ /* 0x000fe200078e3cff */
[----:B------:R-:W-:-:S03]  /*71d0*/  UIADD3 UR14, UR8, 0x10100, URZ ;  /* 0x00010100080e7890 */ /* 0x000fc6000fffe03f */
[----:B------:R-:W-:-:S04]  /*71e0*/  UMOV UR8, UR13 ;  /* 0x0000000d00087c82 */ /* 0x000fc80008000000 */
[----:B------:R0:W-:Y:S02]  /*71f0*/  UTMALDG.3D.MULTICAST [UR8], [UR4], UR19, desc[UR6] ;  /* 0x00000608040073b4 */ /* 0x0001e40008011813 */
[----:B0-----:R-:W-:Y:S01]  /*7200*/  UMOV UR8, UR14 ;  /* 0x0000000e00087c82 */ /* 0x001fe20008000000 */
[----:B------:R-:W-:Y:S02]  /*7210*/  UMOV UR11, UR18 ;  /* 0x00000012000b7c82 */ /* 0x000fe40008000000 */
[----:B------:R0:W-:Y:S02]  /*7220*/  UTMALDG.3D [UR8], [UR22], desc[UR6] ;  /* 0x00000608160075b4 */ /* 0x0001e40008011000 */
[----:B0-----:R-:W-:Y:S05]  /*7230*/  @P1 BRA `(.L_x_172) ;  /* 0xfffffffc003c1947 */ /* 0x001fea000383ffff */
.L_x_169:
[----:B------:R-:W-:Y:S05]  /*7240*/  BSYNC B1 ;  /* 0x0000000000017941 */ /* 0x000fea0003800000 */
.L_x_168:
[----:B------:R-:W-:Y:S01]  /*7250*/  LOP3.LUT P1, RZ, R10, 0xff, RZ, 0xc0, !PT ;  /* 0x000000ff0aff7812 */ /* 0x000fe2000782c0ff */
[----:B------:R-:W-:Y:S01]  /*7260*/  IMAD.IADD R8, R9, 0x1, R8 ;  /* 0x0000000109087824 */ /* 0x000fe200078e0208 */
[----:B------:R-:W-:Y:S01]  /*7270*/  IADD3 R16, P2, R16, UR36, RZ ;  /* 0x0000002410107c10 */ /* 0x000fe2000ff5e0ff */
[----:B------:R-:W-:Y:S01]  /*7280*/  ULDC.64 UR4, c[0x0][0x650] ;  /* 0x0001940000047ab9 */ /* 0x000fe20000000a00 */
[----:B------:R-:W-:Y:S01]  /*7290*/  BSSY B1, `(.L_x_173) ;  /* 0x000006c000017945 */ /* 0x000fe20003800000 */
[----:B------:R-:W-:Y:S01]  /*72a0*/  IMAD.MOV.U32 R20, RZ, RZ, -0x1 ;  /* 0xffffffffff147424 */ /* 0x000fe200078e00ff */
[----:B------:R-:W-:Y:S01]  /*72b0*/  SHF.R.U32.HI R4, RZ, 0x2, R8 ;  /* 0x00000002ff047819 */ /* 0x000fe20000011608 */
[----:B------:R-:W-:Y:S01]  /*72c0*/  IMAD.MOV.U32 R19, RZ, RZ, -0x1 ;  /* 0xffffffffff137424 */ /* 0x000fe200078e00ff */
[----:B------:R-:W-:Y:S02]  /*72d0*/  ISETP.GT.U32.AND P0, PT, R8, 0x3, PT ;  /* 0x000000030800780c */ /* 0x000fe40003f04070 */
[----:B------:R-:W-:-:S02]  /*72e0*/  LOP3.LUT R4, R4, 0x1, RZ, 0xc0, !PT ;  /* 0x0000000104047812 */ /* 0x000fc400078ec0ff */
[----:B------:R-:W-:Y:S01]  /*72f0*/  ISETP.LT.U32.AND P0, PT, R9, 0x4, P0 ;  /* 0x000000040900780c */ /* 0x000fe20000701070 */
[----:B------:R-:W0:Y:S01]  /*7300*/  @P1 S2R R11, SR_CgaCtaId ;  /* 0x00000000000b1919 */ /* 0x000e220000008800 */
[----:B------:R-:W-:Y:S02]  /*7310*/  @P1 MOV R6, 0x400 ;  /* 0x0000040000061802 */ /* 0x000fe40000000f00 */
[----:B------:R-:W-:Y:S02]  /*7320*/  IADD3.X R17, R17, UR42, RZ, P2, !PT ;  /* 0x0000002a11117c10 */ /* 0x000fe400097fe4ff */
[----:B------:R-:W-:Y:S02]  /*7330*/  ISETP.GE.U32.AND P2, PT, R16, UR4, PT ;  /* 0x0000000410007c0c */ /* 0x000fe4000bf46070 */
[----:B------:R-:W-:Y:S02]  /*7340*/  LOP3.LUT R8, R8, 0x3, RZ, 0xc0, !PT ;  /* 0x0000000308087812 */ /* 0x000fe400078ec0ff */
[----:B------:R-:W-:-:S02]  /*7350*/  PRMT R10, RZ, 0x7610, R10 ;  /* 0x00007610ff0a7816 */ /* 0x000fc4000000000a */
[----:B0-----:R-:W-:-:S04]  /*7360*/  @P1 LEA R6, R11, R6, 0x18 ;  /* 0x000000060b061211 */ /* 0x001fc800078ec0ff */
[----:B------:R0:W-:Y:S01]  /*7370*/  @P1 SYNCS.ARRIVE.TRANS64.A1T0 RZ, [R6+URZ+0x58], RZ ;  /* 0x000058ff06ff19a7 */ /* 0x0001e2000810003f */
[----:B------:R-:W-:Y:S02]  /*7380*/  ISETP.NE.U32.AND P1, PT, R4, 0x1, PT ;  /* 0x000000010400780c */ /* 0x000fe40003f25070 */
[----:B------:R-:W-:Y:S02]  /*7390*/  SEL R4, RZ, 0x1, !P0 ;  /* 0x00000001ff047807 */ /* 0x000fe40004000000 */
[----:B------:R-:W-:Y:S02]  /*73a0*/  ISETP.GE.U32.AND.EX P0, PT, R17, UR5, PT, P2 ;  /* 0x0000000511007c0c */ /* 0x000fe4000bf06120 */
[----:B------:R-:W-:Y:S01]  /*73b0*/  ISETP.GT.U32.AND P1, PT, R9, 0x3, !P1 ;  /* 0x000000030900780c */ /* 0x000fe20004f24070 */
[----:B0-----:R-:W-:-:S03]  /*73c0*/  IMAD.MOV.U32 R6, RZ, RZ, -0x1 ;  /* 0xffffffffff067424 */ /* 0x001fc600078e00ff */
[----:B------:R-:W-:-:S04]  /*73d0*/  SEL R5, RZ, 0x1, !P1 ;  /* 0x00000001ff057807 */ /* 0x000fc80004800000 */
[--C-:B------:R-:W-:Y:S02]  /*73e0*/  LOP3.LUT R3, R5, R3, R4.reuse, 0x96, !PT ;  /* 0x0000000305037212 */ /* 0x100fe400078e9604 */
[----:B------:R-:W-:Y:S01]  /*73f0*/  PRMT R4, RZ, 0x7610, R4 ;  /* 0x00007610ff047816 */ /* 0x000fe20000000004 */
[----:B------:R-:W-:Y:S06]  /*7400*/  @P0 BRA `(.L_x_174) ;  /* 0x0000000400500947 */ /* 0x000fec0003800000 */
[----:B------:R-:W0:Y:S01]  /*7410*/  S2R R19, SR_CTAID.X ;  /* 0x0000000000137919 */ /* 0x000e220000002500 */
[----:B------:R-:W-:Y:S01]  /*7420*/  ULDC.64 UR4, c[0x0][0x628] ;  /* 0x00018a0000047ab9 */ /* 0x000fe20000000a00 */
[----:B------:R-:W1:Y:S01]  /*7430*/  LDC R20, c[0x0][0x144] ;  /* 0x00005100ff147b82 */ /* 0x000e620000000800 */
[----:B------:R-:W-:Y:S01]  /*7440*/  ISETP.NE.U32.AND P0, PT, RZ, UR4, PT ;  /* 0x00000004ff007c0c */ /* 0x000fe2000bf05070 */
[----:B------:R-:W2:Y:S01]  /*7450*/  S2R R14, SR_CTAID.Y ;  /* 0x00000000000e7919 */ /* 0x000ea20000002600 */
[----:B------:R-:W-:Y:S01]  /*7460*/  ULDC UR7, c[0x0][0x630] ;  /* 0x00018c0000077ab9 */ /* 0x000fe20000000800 */
[----:B------:R-:W-:Y:S01]  /*7470*/  ULDC UR8, c[0x0][0x150] ;  /* 0x0000540000087ab9 */ /* 0x000fe20000000800 */
[----:B------:R-:W-:Y:S01]  /*7480*/  ISETP.NE.AND.EX P0, PT, RZ, UR5, PT, P0 ;  /* 0x00000005ff007c0c */ /* 0x000fe2000bf05300 */
[----:B------:R-:W-:Y:S02]  /*7490*/  IMAD.MOV.U32 R4, RZ, RZ, R16 ;  /* 0x000000ffff047224 */ /* 0x000fe400078e0010 */
[----:B------:R-:W-:Y:S01]  /*74a0*/  IMAD.MOV.U32 R5, RZ, RZ, R17 ;  /* 0x000000ffff057224 */ /* 0x000fe200078e0011 */
[----:B0-----:R-:W-:-:S09]  /*74b0*/  I2FP.F32.U32 R21, R19 ;  /* 0x0000001300157245 */ /* 0x001fd20000201000 */
[----:B------:R-:W-:Y:S05]  /*74c0*/  @!P0 BRA `(.L_x_175) ;  /* 0x0000000000288947 */ /* 0x000fea0003800000 */
[----:B------:R-:W-:Y:S02]  /*74d0*/  ULDC UR6, c[0x0][0x634] ;  /* 0x00018d0000067ab9 */ /* 0x000fe40000000800 */
[----:B------:R-:W-:-:S05]  /*74e0*/  IADD3 R5, P0, R16, UR6, RZ ;  /* 0x0000000610057c10 */ /* 0x000fca000ff1e0ff */
[----:B------:R-:W-:-:S04]  /*74f0*/  IMAD.X R15, RZ, RZ, R17, P0 ;  /* 0x000000ffff0f7224 */ /* 0x000fc800000e0611 */
[----:B------:R-:W-:-:S04]  /*7500*/  IMAD.WIDE.U32 R6, R15, UR4, RZ ;  /* 0x000000040f067c25 */ /* 0x000fc8000f8e00ff */
[----:B------:R-:W-:-:S04]  /*7510*/  IMAD.WIDE.U32 R6, P0, R5, UR5, R6 ;  /* 0x0000000505067c25 */ /* 0x000fc8000f800006 */
[----:B------:R-:W-:-:S04]  /*7520*/  IMAD.WIDE.U32 R4, R5, UR4, RZ ;  /* 0x0000000405047c25 */ /* 0x000fc8000f8e00ff */
[----:B------:R-:W-:Y:S01]  /*7530*/  IMAD.MOV.U32 R4, RZ, RZ, R7 ;  /* 0x000000ffff047224 */ /* 0x000fe200078e0007 */
[----:B------:R-:W-:Y:S01]  /*7540*/  IADD3 RZ, P1, R5, R6, RZ ;  /* 0x0000000605ff7210 */ /* 0x000fe20007f3e0ff */
[----:B------:R-:W-:-:S04]  /*7550*/  IMAD.X R5, RZ, RZ, RZ, P0 ;  /* 0x000000ffff057224 */ /* 0x000fc800000e06ff */
[----:B------:R-:W-:-:S08]  /*7560*/  IMAD.WIDE.U32.X R4, R15, UR5, R4, P1 ;  /* 0x000000050f047c25 */ /* 0x000fd000088e0404 */
.L_x_175:
[----:B------:R-:W-:Y:S01]  /*7570*/  FMUL R21, R21, UR8 ;  /* 0x0000000815157c20 */ /* 0x000fe20008400000 */
[--C-:B------:R-:W-:Y:S01]  /*7580*/  SHF.R.U64 R15, R4, UR7, R5.reuse ;  /* 0x00000007040f7c19 */ /* 0x100fe20008001205 */
[----:B------:R-:W-:Y:S01]  /*7590*/  ULDC.64 UR4, c[0x0][0x620] ;  /* 0x0001880000047ab9 */ /* 0x000fe20000000a00 */
[----:B------:R-:W-:Y:S01]  /*75a0*/  SHF.R.U32.HI R4, RZ, UR7, R5 ;  /* 0x00000007ff047c19 */ /* 0x000fe20008011605 */
[----:B------:R-:W-:Y:S01]  /*75b0*/  ULDC.64 UR6, c[0x0][0x640] ;  /* 0x0001900000067ab9 */ /* 0x000fe20000000a00 */
[----:B------:R-:W-:Y:S01]  /*75c0*/  IADD3 R5, P0, RZ, -R15, RZ ;  /* 0x8000000fff057210 */ /* 0x000fe20007f1e0ff */
[----:B------:R-:W0:Y:S04]  /*75d0*/  F2I.U32.TRUNC.NTZ R21, R21 ;  /* 0x0000001500157305 */ /* 0x000e28000020f000 */
[----:B------:R-:W-:Y:S01]  /*75e0*/  IMAD.X R4, RZ, RZ, ~R4, P0 ;  /* 0x000000ffff047224 */ /* 0x000fe200000e0e04 */
[----:B------:R-:W-:-:S03]  /*75f0*/  ISETP.NE.U32.AND P0, PT, RZ, UR6, PT ;  /* 0x00000006ff007c0c */ /* 0x000fc6000bf05070 */
[----:B------:R-:W-:Y:S01]  /*7600*/  IMAD R4, R4, UR4, RZ ;  /* 0x0000000404047c24 */ /* 0x000fe2000f8e02ff */
[----:B------:R-:W-:-:S03]  /*7610*/  ISETP.NE.AND.EX P0, PT, RZ, UR7, PT, P0 ;  /* 0x00000007ff007c0c */ /* 0x000fc6000bf05300 */
[C---:B------:R-:W-:Y:S01]  /*7620*/  IMAD R7, R5.reuse, UR5, R4 ;  /* 0x0000000505077c24 */ /* 0x040fe2000f8e0204 */
[----:B------:R-:W-:Y:S01]  /*7630*/  ULDC UR5, c[0x0][0x154] ;  /* 0x0000550000057ab9 */ /* 0x000fe20000000800 */
[----:B------:R-:W-:Y:S01]  /*7640*/  IMAD.WIDE.U32 R4, R5, UR4, R16 ;  /* 0x0000000405047c25 */ /* 0x000fe2000f8e0010 */
[----:B------:R-:W-:-:S03]  /*7650*/  ULDC UR4, c[0x0][0x618] ;  /* 0x0001860000047ab9 */ /* 0x000fc60000000800 */
[----:B0-----:R-:W-:Y:S02]  /*7660*/  IMAD.MOV R6, RZ, RZ, -R21 ;  /* 0x000000ffff067224 */ /* 0x001fe400078e0a15 */
[----:B------:R-:W0:Y:S01]  /*7670*/  LDC R21, c[0x0][0x148] ;  /* 0x00005200ff157b82 */ /* 0x000e220000000800 */
[----:B------:R-:W-:Y:S02]  /*7680*/  IMAD.IADD R5, R5, 0x1, R7 ;  /* 0x0000000105057824 */ /* 0x000fe400078e0207 */
[----:B-1----:R-:W-:Y:S01]  /*7690*/  IMAD R19, R20, R6, R19 ;  /* 0x0000000614137224 */ /* 0x002fe200078e0213 */
[----:B--2---:R-:W-:Y:S02]  /*76a0*/  I2FP.F32.U32 R6, R14 ;  /* 0x0000000e00067245 */ /* 0x004fe40000201000 */
[--C-:B------:R-:W-:Y:S02]  /*76b0*/  SHF.R.U64 R20, R4, UR4, R5.reuse ;  /* 0x0000000404147c19 */ /* 0x100fe40008001205 */
[----:B------:R-:W-:Y:S01]  /*76c0*/  SHF.R.U32.HI R5, RZ, UR4, R5 ;  /* 0x00000004ff057c19 */ /* 0x000fe20008011605 */
[----:B------:R-:W-:Y:S01]  /*76d0*/  FMUL R6, R6, UR5 ;  /* 0x0000000506067c20 */ /* 0x000fe20008400000 */
[----:B------:R-:W-:-:S02]  /*76e0*/  ULDC UR4, c[0x0][0x608] ;  /* 0x0001820000047ab9 */ /* 0x000fc40000000800 */
[--C-:B------:R-:W-:Y:S01]  /*76f0*/  SHF.R.U64 R23, R20, UR4, R5.reuse ;  /* 0x0000000414177c19 */ /* 0x100fe20008001205 */
[----:B------:R1:W2:Y:S01]  /*7700*/  F2I.U32.TRUNC.NTZ R24, R6 ;  /* 0x0000000600187305 */ /* 0x0002a2000020f000 */
[----:B------:R-:W-:Y:S01]  /*7710*/  SHF.R.U32.HI R4, RZ, UR4, R5 ;  /* 0x00000004ff047c19 */ /* 0x000fe20008011605 */
[----:B------:R-:W-:-:S03]  /*7720*/  ULDC UR4, c[0x0][0x658] ;  /* 0x0001960000047ab9 */ /* 0x000fc60000000800 */
[--C-:B------:R-:W-:Y:S02]  /*7730*/  SHF.R.U64 R22, R23, UR4, R4.reuse ;  /* 0x0000000417167c19 */ /* 0x100fe40008001204 */
[----:B------:R-:W-:-:S03]  /*7740*/  SHF.R.U32.HI R25, RZ, UR4, R4 ;  /* 0x00000004ff197c19 */ /* 0x000fc60008011604 */
[----:B------:R-:W-:Y:S02]  /*7750*/  IMAD.MOV.U32 R4, RZ, RZ, R22 ;  /* 0x000000ffff047224 */ /* 0x000fe400078e0016 */
[----:B------:R-:W-:Y:S01]  /*7760*/  IMAD.MOV.U32 R5, RZ, RZ, R25 ;  /* 0x000000ffff057224 */ /* 0x000fe200078e0019 */
[----:B-1----:R-:W-:Y:S06]  /*7770*/  @!P0 BRA `(.L_x_176) ;  /* 0x0000000000288947 */ /* 0x002fec0003800000 */
        /* <DEDUP_REMOVED lines=10> */
.L_x_176:
[----:B------:R-:W-:Y:S01]  /*7820*/  ISETP.NE.AND P0, PT, R2, 0x1, PT ;  /* 0x000000010200780c */ /* 0x000fe20003f05270 */
[----:B------:R-:W-:Y:S01]  /*7830*/  ULDC UR4, c[0x0][0x648] ;  /* 0x0001920000047ab9 */ /* 0x000fe20000000800 */
[----:B------:R-:W-:Y:S01]  /*7840*/  LOP3.LUT R23, R23, UR16, RZ, 0xc0, !PT ;  /* 0x0000001017177c12 */ /* 0x000fe2000f8ec0ff */
[----:B--2---:R-:W-:Y:S01]  /*7850*/  IMAD.MOV R24, RZ, RZ, -R24 ;  /* 0x000000ffff187224 */ /* 0x004fe200078e0a18 */
[----:B------:R-:W-:Y:S01]  /*7860*/  SHF.R.U64 R4, R4, UR4, R5 ;  /* 0x0000000404047c19 */ /* 0x000fe20008001205 */
[----:B------:R-:W-:Y:S01]  /*7870*/  ULDC UR4, c[0x0][0x638] ;  /* 0x00018e0000047ab9 */ /* 0x000fe20000000800 */
[----:B------:R-:W-:Y:S01]  /*7880*/  LOP3.LUT R7, R20, UR15, RZ, 0xc0, !PT ;  /* 0x0000000f14077c12 */ /* 0x000fe2000f8ec0ff */
[----:B------:R-:W-:Y:S01]  /*7890*/  ULDC UR5, c[0x0][0x610] ;  /* 0x0001840000057ab9 */ /* 0x000fe20000000800 */
[----:B------:R-:W-:Y:S02]  /*78a0*/  IMAD.MOV.U32 R6, RZ, RZ, R15 ;  /* 0x000000ffff067224 */ /* 0x000fe400078e000f */
[----:B------:R-:W-:-:S02]  /*78b0*/  IMAD.MOV R5, RZ, RZ, -R4 ;  /* 0x000000ffff057224 */ /* 0x000fc400078e0a04 */
[----:B------:R-:W-:Y:S02]  /*78c0*/  IMAD R4, R4, UR17, R23 ;  /* 0x0000001104047c24 */ /* 0x000fe4000f8e0217 */
[----:B0-----:R-:W-:Y:S02]  /*78d0*/  @P0 IMAD R19, R21, R24, R14 ;  /* 0x0000001815130224 */ /* 0x001fe400078e020e */
[----:B------:R-:W-:Y:S01]  /*78e0*/  IMAD R22, R5, UR4, R22 ;  /* 0x0000000405167c24 */ /* 0x000fe2000f8e0216 */
[----:B------:R-:W-:Y:S01]  /*78f0*/  ULDC UR4, c[0x0][0x600] ;  /* 0x0001800000047ab9 */ /* 0x000fe20000000800 */
[----:B------:R-:W-:Y:S02]  /*7900*/  IMAD R20, R4, UR5, R19 ;  /* 0x0000000504147c24 */ /* 0x000fe4000f8e0213 */
[----:B------:R-:W-:Y:S02]  /*7910*/  IMAD R5, R22, UR4, R7 ;  /* 0x0000000416057c24 */ /* 0x000fe4000f8e0207 */
[----:B------:R-:W-:-:S03]  /*7920*/  IMAD.MOV.U32 R4, RZ, RZ, 0x1 ;  /* 0x00000001ff047424 */ /* 0x000fc600078e00ff */
[----:B------:R-:W-:Y:S02]  /*7930*/  SEL R19, R5, R20, !P0 ;  /* 0x0000001405137207 */ /* 0x000fe40004000000 */
[----:B------:R-:W-:-:S07]  /*7940*/  SEL R20, R20, R5, !P0 ;  /* 0x0000000514147207 */ /* 0x000fce0004000000 */
.L_x_174:
[----:B------:R-:W-:Y:S05]  /*7950*/  BSYNC B1 ;  /* 0x0000000000017941 */ /* 0x000fea0003800000 */
.L_x_173:
[----:B------:R-:W-:-:S13]  /*7960*/  LOP3.LUT P0, RZ, R4, 0xff, RZ, 0xc0, !PT ;  /* 0x000000ff04ff7812 */ /* 0x000fda000780c0ff */
[----:B------:R-:W-:Y:S05]  /*7970*/  @P0 BRA `(.L_x_177) ;  /* 0xfffffff400340947 */ /* 0x000fea000383ffff */
[----:B------:R-:W-:Y:S05]  /*7980*/  BSYNC B0 ;  /* 0x0000000000007941 */ /* 0x000fea0003800000 */
.L_x_166:
[----:B------:R-:W-:-:S03]  /*7990*/  UMOV UR4, 0xffffffff ;  /* 0xffffffff00047882 */ /* 0x000fc60000000000 */
[----:B------:R-:W-:Y:S05]  /*79a0*/  BRA.DIV UR4, `(.L_x_178) ;  /* 0x0000000604147947 */ /* 0x000fea000b800000 */
[----:B------:R-:W-:-:S13]  /*79b0*/  ELECT P6, URZ, PT ;  /* 0x00000000003f782f */ /* 0x000fda00038c0000 */
.L_x_192:
[----:B------:R-:W-:Y:S04]  /*79c0*/  BSSY B0, `(.L_x_179) ;  /* 0x000002b000007945 */ /* 0x000fe80003800000 */
[----:B------:R-:W-:Y:S05]  /*79d0*/  @!P6 BRA `(.L_x_180) ;  /* 0x0000000000a4e947 */ /* 0x000fea0003800000 */
[----:B------:R-:W-:-:S04]  /*79e0*/  LOP3.LUT R18, R18, 0x2, RZ, 0xfc, !PT ;  /* 0x0000000212127812 */ /* 0x000fc800078efcff */
[----:B------:R-:W-:-:S13]  /*79f0*/  ISETP.NE.AND P0, PT, R18, 0x3, PT ;  /* 0x000000031200780c */ /* 0x000fda0003f05270 */
[----:B------:R-:W-:Y:S05]  /*7a00*/  @!P0 BRA `(.L_x_181) ;  /* 0x0000000000048947 */ /* 0x000fea0003800000 */
[----:B------:R-:W-:Y:S01]  /*7a10*/  BPT.TRAP 0x1 ;  /* 0x000000040000795c */ /* 0x000fe20000300000 */
.L_x_181:
[----:B------:R-:W0:Y:S01]  /*7a20*/  S2R R5, SR_CgaCtaId ;  /* 0x0000000000057919 */ /* 0x000e220000008800 */
[----:B------:R-:W-:Y:S02]  /*7a30*/  MOV R0, 0x400 ;  /* 0x0000040000007802 */ /* 0x000fe40000000f00 */
[----:B------:R-:W-:Y:S02]  /*7a40*/  SHF.L.U32 R2, R3, 0x1f, RZ ;  /* 0x0000001f03027819 */ /* 0x000fe400000006ff */
[----:B0-----:R-:W-:-:S05]  /*7a50*/  LEA R5, R5, R0, 0x18 ;  /* 0x0000000005057211 */ /* 0x001fca00078ec0ff */
[----:B------:R-:W-:-:S04]  /*7a60*/  VIADD R5, R5, 0x20 ;  /* 0x0000002005057836 */ /* 0x000fc80000000000 */
[C---:B------:R-:W-:Y:S02]  /*7a70*/  IMAD R7, R8.reuse, 0x8, R5 ;  /* 0x0000000808077824 */ /* 0x040fe400078e0205 */
[----:B------:R-:W-:Y:S02]  /*7a80*/  VIADD R8, R8, 0x1 ;  /* 0x0000000108087836 */ /* 0x000fe40000000000 */
[----:B------:R-:W0:Y:S03]  /*7a90*/  SYNCS.PHASECHK.TRANS64.TRYWAIT P0, [R7+URZ], R2 ;  /* 0x00000002070075a7 */ /* 0x000e26000800017f */
[----:B------:R-:W-:-:S04]  /*7aa0*/  ISETP.NE.AND P1, PT, R8, 0x4, PT ;  /* 0x000000040800780c */ /* 0x000fc80003f25270 */
[----:B------:R-:W-:Y:S02]  /*7ab0*/  SEL R0, RZ, 0x1, P1 ;  /* 0x00000001ff007807 */ /* 0x000fe40000800000 */
[----:B------:R-:W-:Y:S02]  /*7ac0*/  SEL R8, R8, RZ, P1 ;  /* 0x000000ff08087207 */ /* 0x000fe40000800000 */
[----:B------:R-:W-:-:S03]  /*7ad0*/  LOP3.LUT R9, R3, R0, RZ, 0x3c, !PT ;  /* 0x0000000003097212 */ /* 0x000fc600078e3cff */
[----:B------:R-:W-:Y:S01]  /*7ae0*/  IMAD R6, R8, 0x8, R5 ;  /* 0x0000000808067824 */ /* 0x000fe200078e0205 */
[----:B------:R-:W-:Y:S01]  /*7af0*/  SHF.L.U32 R3, R9, 0x1f, RZ ;  /* 0x0000001f09037819 */ /* 0x000fe200000006ff */
[----:B0-----:R-:W-:Y:S06]  /*7b00*/  @!P0 BRA `(.L_x_182) ;  /* 0x0000000000dc8947 */ /* 0x001fec0003800000 */
.L_x_193:
[----:B------:R-:W1:Y:S01]  /*7b10*/  SYNCS.PHASECHK.TRANS64.TRYWAIT P0, [R6+URZ], R3 ;  /* 0x00000003060075a7 */ /* 0x000e62000800017f */
[----:B------:R-:W-:-:S05]  /*7b20*/  VIADD R0, R8, 0x1 ;  /* 0x0000000108007836 */ /* 0x000fca0000000000 */
[----:B------:R-:W-:-:S04]  /*7b30*/  ISETP.NE.AND P1, PT, R0, 0x4, PT ;  /* 0x000000040000780c */ /* 0x000fc80003f25270 */
[----:B0-----:R-:W-:Y:S02]  /*7b40*/  SEL R2, RZ, 0x1, P1 ;  /* 0x00000001ff027807 */ /* 0x001fe40000800000 */
[----:B------:R-:W-:Y:S02]  /*7b50*/  SEL R0, R0, RZ, P1 ;  /* 0x000000ff00007207 */ /* 0x000fe40000800000 */
[----:B------:R-:W-:-:S03]  /*7b60*/  LOP3.LUT R9, R9, R2, RZ, 0x3c, !PT ;  /* 0x0000000209097212 */ /* 0x000fc600078e3cff */
[----:B------:R-:W-:Y:S01]  /*7b70*/  IMAD R7, R0, 0x8, R5 ;  /* 0x0000000800077824 */ /* 0x000fe200078e0205 */
[----:B------:R-:W-:Y:S01]  /*7b80*/  SHF.L.U32 R4, R9, 0x1f, RZ ;  /* 0x0000001f09047819 */ /* 0x000fe200000006ff */
[----:B-1----:R-:W-:Y:S06]  /*7b90*/  @!P0 BRA `(.L_x_183) ;  /* 0x0000000000cc8947 */ /* 0x002fec0003800000 */
.L_x_194:
[----:B------:R-:W1:Y:S01]  /*7ba0*/  SYNCS.PHASECHK.TRANS64.TRYWAIT P0, [R7+URZ], R4 ;  /* 0x00000004070075a7 */ /* 0x000e62000800017f */
[----:B------:R-:W-:-:S05]  /*7bb0*/  VIADD R0, R0, 0x1 ;  /* 0x0000000100007836 */ /* 0x000fca0000000000 */
[----:B------:R-:W-:-:S04]  /*7bc0*/  ISETP.NE.AND P1, PT, R0, 0x4, PT ;  /* 0x000000040000780c */ /* 0x000fc80003f25270 */
[----:B------:R-:W-:Y:S02]  /*7bd0*/  SEL R2, RZ, 0x1, P1 ;  /* 0x00000001ff027807 */ /* 0x000fe40000800000 */
[----:B------:R-:W-:Y:S02]  /*7be0*/  SEL R0, R0, RZ, P1 ;  /* 0x000000ff00007207 */ /* 0x000fe40000800000 */
[----:B------:R-:W-:Y:S01]  /*7bf0*/  LOP3.LUT R2, R9, R2, RZ, 0x3c, !PT ;  /* 0x0000000209027212 */ /* 0x000fe200078e3cff */
[----:B-1----:R-:W-:Y:S06]  /*7c00*/  @!P0 BRA `(.L_x_184) ;  /* 0x0000000000c48947 */ /* 0x002fec0003800000 */
.L_x_195:
[----:B------:R-:W-:Y:S01]  /*7c10*/  IMAD R5, R0, 0x8, R5 ;  /* 0x0000000800057824 */ /* 0x000fe200078e0205 */
[----:B------:R-:W-:-:S07]  /*7c20*/  SHF.L.U32 R0, R2, 0x1f, RZ ;  /* 0x0000001f02007819 */ /* 0x000fce00000006ff */
.L_x_185:
[----:B--2---:R2:W3:Y:S02]  /*7c30*/  SYNCS.PHASECHK.TRANS64.TRYWAIT P0, [R5+URZ], R0 ;  /* 0x00000000050075a7 */ /* 0x0044e4000800017f */
[----:B---3--:R-:W-:Y:S05]  /*7c40*/  @!P0 NANOSLEEP.SYNCS 0x989680 ;  /* 0x009896800000895d */ /* 0x008fea0003900000 */
[----:B------:R-:W3:Y:S02]  /*7c50*/  @!P0 SYNCS.PHASECHK.TRANS64 P0, [R5+URZ], R0 ;  /* 0x00000000050085a7 */ /* 0x000ee4000800007f */
[----:B---3--:R-:W-:Y:S05]  /*7c60*/  @!P0 BRA `(.L_x_185) ;  /* 0xfffffffc00f08947 */ /* 0x008fea000383ffff */
.L_x_180:
[----:B------:R-:W-:Y:S05]  /*7c70*/  BSYNC B0 ;  /* 0x0000000000007941 */ /* 0x000fea0003800000 */
.L_x_179:
[----:B------:R-:W-:Y:S05]  /*7c80*/  EXIT ;  /* 0x000000000000794d */ /* 0x000fea0003800000 */
.L_x_21:
[----:B-1----:R1:W2:Y:S02]  /*7c90*/  SYNCS.PHASECHK.TRANS64.TRYWAIT P1, [R3+URZ], R0 ;  /* 0x00000000030075a7 */ /* 0x0022a4000802017f */
[----:B--2---:R-:W-:Y:S05]  /*7ca0*/  @!P1 NANOSLEEP.SYNCS 0x989680 ;  /* 0x009896800000995d */ /* 0x004fea0003900000 */
[----:B------:R-:W2:Y:S02]  /*7cb0*/  @!P1 SYNCS.PHASECHK.TRANS64 P1, [R3+URZ], R0 ;  /* 0x00000000030095a7 */ /* 0x000ea4000802007f */
[----:B--2---:R-:W-:Y:S05]  /*7cc0*/  @!P1 BRA `(.L_x_21) ;  /* 0xfffffffc00f09947 */ /* 0x004fea000383ffff */
[----:B------:R-:W-:Y:S05]  /*7cd0*/  BRA `(.L_x_20) ;  /* 0xffffff9800987947 */ /* 0x000fea000383ffff */
.L_x_26:
[----:B-1----:R1:W2:Y:S02]  /*7ce0*/  SYNCS.PHASECHK.TRANS64.TRYWAIT P1, [R5+URZ], R4 ;  /* 0x00000004050075a7 */ /* 0x0022a4000802017f */
[----:B--2---:R-:W-:Y:S05]  /*7cf0*/  @!P1 NANOSLEEP.SYNCS 0x989680 ;  /* 0x009896800000995d */ /* 0x004fea0003900000 */
[----:B------:R-:W2:Y:S02]  /*7d00*/  @!P1 SYNCS.PHASECHK.TRANS64 P1, [R5+URZ], R4 ;  /* 0x00000004050095a7 */ /* 0x000ea4000802007f */
[----:B--2---:R-:W-:Y:S05]  /*7d10*/  @!P1 BRA `(.L_x_26) ;  /* 0xfffffffc00f09947 */ /* 0x004fea000383ffff */
[----:B------:R-:W-:Y:S05]  /*7d20*/  BRA `(.L_x_25) ;  /* 0xffffff9c00747947 */ /* 0x000fea000383ffff */
.L_x_167:
[----:B------:R-:W-:Y:S01]  /*7d30*/  BSSY B1, `(.L_x_186) ;  /* 0x0000006000017945 */ /* 0x000fe20003800000 */
[----:B------:R-:W-:-:S07]  /*7d40*/  IMAD.MOV.U32 R15, RZ, RZ, -0x1 ;  /* 0xffffffffff0f7424 */ /* 0x000fce00078e00ff */
[----:B------:R-:W-:Y:S05]  /*7d50*/  WARPSYNC.COLLECTIVE R15, `(.L_x_187) ;  /* 0x000000000f0c7348 */ /* 0x000fea0003c00000 */
[----:B------:R-:W-:Y:S02]  /*7d60*/  ELECT P6, UR62, PT ;  /* 0x00000000003e782f */ /* 0x000fe400038c0000 */
[----:B------:R-:W-:Y:S01]  /*7d70*/  MOV R14, UR62 ;  /* 0x0000003e000e7c02 */ /* 0x000fe20008000f00 */
[----:B------:R-:W-:Y:S10]  /*7d80*/  ENDCOLLECTIVE ;  /* 0x000000000000791b */ /* 0x000ff40003800000 */
.L_x_187:
[----:B------:R-:W-:Y:S05]  /*7d90*/  BSYNC B1 ;  /* 0x0000000000017941 */ /* 0x000fea0003800000 */
.L_x_186:
[----:B------:R-:W-:Y:S05]  /*7da0*/  BRA `(.L_x_188) ;  /* 0xfffffff000347947 */ /* 0x000fea000383ffff */
.L_x_170:
[----:B0-----:R0:W1:Y:S02]  /*7db0*/  SYNCS.PHASECHK.TRANS64.TRYWAIT P0, [R20+URZ+0x20], R7 ;  /* 0x00002007140075a7 */ /* 0x001064000800017f */
[----:B-1----:R-:W-:Y:S05]  /*7dc0*/  @!P0 NANOSLEEP.SYNCS 0x989680 ;  /* 0x009896800000895d */ /* 0x002fea0003900000 */
[----:B------:R-:W1:Y:S02]  /*7dd0*/  @!P0 SYNCS.PHASECHK.TRANS64 P0, [R20+URZ+0x20], R7 ;  /* 0x00002007140085a7 */ /* 0x000e64000800007f */
[----:B-1----:R-:W-:Y:S05]  /*7de0*/  @!P0 BRA `(.L_x_170) ;  /* 0xfffffffc00f08947 */ /* 0x002fea000383ffff */
[----:B------:R-:W-:Y:S05]  /*7df0*/  BRA `(.L_x_189) ;  /* 0xfffffff000747947 */ /* 0x000fea000383ffff */
.L_x_178:
[----:B------:R-:W-:Y:S01]  /*7e00*/  BSSY B0, `(.L_x_190) ;  /* 0x0000006000007945 */ /* 0x000fe20003800000 */
[----:B------:R-:W-:-:S07]  /*7e10*/  IMAD.MOV.U32 R15, RZ, RZ, -0x1 ;  /* 0xffffffffff0f7424 */ /* 0x000fce00078e00ff */
[----:B------:R-:W-:Y:S05]  /*7e20*/  WARPSYNC.COLLECTIVE R15, `(.L_x_191) ;  /* 0x000000000f0c7348 */ /* 0x000fea0003c00000 */
[----:B------:R-:W-:Y:S02]  /*7e30*/  ELECT P6, UR62, PT ;  /* 0x00000000003e782f */ /* 0x000fe400038c0000 */
[----:B------:R-:W-:Y:S01]  /*7e40*/  MOV R14, UR62 ;  /* 0x0000003e000e7c02 */ /* 0x000fe20008000f00 */
[----:B------:R-:W-:Y:S10]  /*7e50*/  ENDCOLLECTIVE ;  /* 0x000000000000791b */ /* 0x000ff40003800000 */
.L_x_191:
[----:B------:R-:W-:Y:S05]  /*7e60*/  BSYNC B0 ;  /* 0x0000000000007941 */ /* 0x000fea0003800000 */
.L_x_190:
[----:B------:R-:W-:Y:S05]  /*7e70*/  BRA `(.L_x_192) ;  /* 0xfffffff800d07947 */ /* 0x000fea000383ffff */
.L_x_182:
[----:B0-----:R0:W1:Y:S02]  /*7e80*/  SYNCS.PHASECHK.TRANS64.TRYWAIT P0, [R7+URZ], R2 ;  /* 0x00000002070075a7 */ /* 0x001064000800017f */
[----:B-1----:R-:W-:Y:S05]  /*7e90*/  @!P0 NANOSLEEP.SYNCS 0x989680 ;  /* 0x009896800000895d */ /* 0x002fea0003900000 */
[----:B------:R-:W1:Y:S02]  /*7ea0*/  @!P0 SYNCS.PHASECHK.TRANS64 P0, [R7+URZ], R2 ;  /* 0x00000002070085a7 */ /* 0x000e64000800007f */
[----:B-1----:R-:W-:Y:S05]  /*7eb0*/  @!P0 BRA `(.L_x_182) ;  /* 0xfffffffc00f08947 */ /* 0x002fea000383ffff */
[----:B------:R-:W-:Y:S05]  /*7ec0*/  BRA `(.L_x_193) ;  /* 0xfffffffc00107947 */ /* 0x000fea000383ffff */
.L_x_183:
[----:B0-----:R0:W1:Y:S02]  /*7ed0*/  SYNCS.PHASECHK.TRANS64.TRYWAIT P0, [R6+URZ], R3 ;  /* 0x00000003060075a7 */ /* 0x001064000800017f */
[----:B-1----:R-:W-:Y:S05]  /*7ee0*/  @!P0 NANOSLEEP.SYNCS 0x989680 ;  /* 0x009896800000895d */ /* 0x002fea0003900000 */
[----:B------:R-:W1:Y:S02]  /*7ef0*/  @!P0 SYNCS.PHASECHK.TRANS64 P0, [R6+URZ], R3 ;  /* 0x00000003060085a7 */ /* 0x000e64000800007f */
[----:B-1----:R-:W-:Y:S05]  /*7f00*/  @!P0 BRA `(.L_x_183) ;  /* 0xfffffffc00f08947 */ /* 0x002fea000383ffff */
[----:B------:R-:W-:Y:S05]  /*7f10*/  BRA `(.L_x_194) ;  /* 0xfffffffc00207947 */ /* 0x000fea000383ffff */
.L_x_184:
[----:B-1----:R1:W2:Y:S02]  /*7f20*/  SYNCS.PHASECHK.TRANS64.TRYWAIT P0, [R7+URZ], R4 ;  /* 0x00000004070075a7 */ /* 0x0022a4000800017f */
[----:B--2---:R-:W-:Y:S05]  /*7f30*/  @!P0 NANOSLEEP.SYNCS 0x989680 ;  /* 0x009896800000895d */ /* 0x004fea0003900000 */
[----:B------:R-:W2:Y:S02]  /*7f40*/  @!P0 SYNCS.PHASECHK.TRANS64 P0, [R7+URZ], R4 ;  /* 0x00000004070085a7 */ /* 0x000ea4000800007f */
[----:B--2---:R-:W-:Y:S05]  /*7f50*/  @!P0 BRA `(.L_x_184) ;  /* 0xfffffffc00f08947 */ /* 0x004fea000383ffff */
[----:B------:R-:W-:Y:S05]  /*7f60*/  BRA `(.L_x_195) ;  /* 0xfffffffc00287947 */ /* 0x000fea000383ffff */
.L_x_196:
[----:B------:R-:W-:-:S00]  /*7f70*/  BRA `(.L_x_196) ;  /* 0xfffffffc00fc7947 */ /* 0x000fc0000383ffff */
[----:B------:R-:W-:-:S00]  /*7f80*/  NOP ;  /* 0x0000000000007918 */ /* 0x000fc00000000000 */
[----:B------:R-:W-:-:S00]  /*7f90*/  NOP ;  /* 0x0000000000007918 */ /* 0x000fc00000000000 */
[----:B------:R-:W-:-:S00]  /*7fa0*/  NOP ;  /* 0x0000000000007918 */ /* 0x000fc00000000000 */
[----:B------:R-:W-:-:S00]  /*7fb0*/  NOP ;  /* 0x0000000000007918 */ /* 0x000fc00000000000 */
[----:B------:R-:W-:-:S00]  /*7fc0*/  NOP ;  /* 0x0000000000007918 */ /* 0x000fc00000000000 */
[----:B------:R-:W-:-:S00]  /*7fd0*/  NOP ;  /* 0x0000000000007918 */ /* 0x000fc00000000000 */
[----:B------:R-:W-:-:S00]  /*7fe0*/  NOP ;  /* 0x0000000000007918 */ /* 0x000fc00000000000 */
[----:B------:R-:W-:-:S00]  /*7ff0*/  NOP ;  /* 0x0000000000007918 */ /* 0x000fc00000000000 */
.L_x_197:


//--------------------- .nv.global.init           --------------------------
	.section	.nv.global.init,"aw",@progbits
.nv.global.init:
	.type		$str$22,@object
	.size		$str$22,($str$23 - $str$22)
$str$22:
        /*0000*/ 	.byte	0x6b, 0x5f, 0x74, 0x69, 0x6c, 0x65, 0x5f, 0x63, 0x6f, 0x75, 0x6e, 0x74, 0x20, 0x3e, 0x3d, 0x20
        /*0010*/ 	.byte	0x31, 0x00
	.type		$str$23,@object
	.size		$str$23,(__unnamed_1 - $str$23)
$str$23:
        /*0012*/ 	.byte	0x2f, 0x74, 0x6d, 0x70, 0x2f, 0x63, 0x75, 0x74, 0x6c, 0x61, 0x73, 0x73, 0x5f, 0x73, 0x77, 0x65
        /*0022*/ 	.byte	0x65, 0x70, 0x5f, 0x73, 0x72, 0x63, 0x2f, 0x69, 0x6e, 0x63, 0x6c, 0x75, 0x64, 0x65, 0x2f, 0x63
        /*0032*/ 	.byte	0x75, 0x74, 0x6c, 0x61, 0x73, 0x73, 0x2f, 0x67, 0x65, 0x6d, 0x6d, 0x2f, 0x63, 0x6f, 0x6c, 0x6c
        /*0042*/ 	.byte	0x65, 0x63, 0x74, 0x69, 0x76, 0x65, 0x2f, 0x73, 0x6d, 0x39, 0x30, 0x5f, 0x6d, 0x6d, 0x61, 0x5f
        /*0052*/ 	.byte	0x74, 0x6d, 0x61, 0x5f, 0x67, 0x6d, 0x6d, 0x61, 0x5f, 0x73, 0x73, 0x5f, 0x77, 0x61, 0x72, 0x70
        /*0062*/ 	.byte	0x73, 0x70, 0x65, 0x63, 0x69, 0x61, 0x6c, 0x69, 0x7a, 0x65, 0x64, 0x2e, 0x68, 0x70, 0x70, 0x00
	.type		__unnamed_1,@object
	.size		__unnamed_1,(.L_0 - __unnamed_1)
__unnamed_1:
        /*0072*/ 	.byte	0x76, 0x6f, 0x69, 0x64, 0x20, 0x63, 0x75, 0x74, 0x6c, 0x61, 0x73, 0x73, 0x3a, 0x3a, 0x67, 0x65
        /* <DEDUP_REMOVED lines=180> */
        /*0bc2*/ 	.byte	0x69, 0x74, 0x79, 0x5d, 0x00
.L_0:


//--------------------- .nv.shared._ZN7cutlass13device_kernelINS_4gemm6kernel13GemmUniversalIN4cute5tupleIJiiiiEEENS1_10collective13CollectiveMmaINS1_34MainloopSm90TmaGmmaWarpSpecializedILi4ENS5_IJNS4_1CILi1EEENSA_ILi8EEESB_EEENS1_35KernelTmaWarpSpecializedCooperativeEEENS5_IJNSA_ILi128EEESG_NSA_ILi64EEEEEENS_6half_tENS5_IJlSB_lEEESJ_SK_NS4_8TiledMMAINS4_8MMA_AtomIJNS4_4SM904GMMA26MMA_64x128x16_F32F16F16_SSILNSO_5MajorE0ELSQ_0ELNSO_7ScaleInE1ELSR_1EEEEEENS4_6LayoutINS5_IJNSA_ILi2EEESB_SB_EEENS5_IJSB_NSA_ILi0EEESX_EEEEENS5_IJNS4_10UnderscoreES10_S10_EEEEENS4_23SM90_TMA_LOAD_MULTICASTENS4_14ComposedLayoutINS4_7SwizzleILi3ELi4ELi3EEENS4_18smem_ptr_flag_bitsILi16EEENSU_INS5_IJSC_SH_EEENS5_IJSH_SB_EEEEEEEvNS4_8identityENS4_13SM90_TMA_LOADES1C_vS1D_EENS_8epilogue10collective6detail29Sm90TmaWarpSpecializedAdapterINS1H_15DefaultEpilogueISJ_SK_SK_NS1G_6thread17LinearCombinationISJ_Li1EffLNS1L_9ScaleType4KindE0ELNS_15FloatRoundStyleE2ESJ_EENS1_15EpilogueDefaultEEEEEvvEEEEvNT_6ParamsE --------------------------
	.section	.nv.shared._ZN7cutlass13device_kernelINS_4gemm6kernel13GemmUniversalIN4cute5tupleIJiiiiEEENS1_10collective13CollectiveMmaINS1_34MainloopSm90TmaGmmaWarpSpecializedILi4ENS5_IJNS4_1CILi1EEENSA_ILi8EEESB_EEENS1_35KernelTmaWarpSpecializedCooperativeEEENS5_IJNSA_ILi128EEESG_NSA_ILi64EEEEEENS_6half_tENS5_IJlSB_lEEESJ_SK_NS4_8TiledMMAINS4_8MMA_AtomIJNS4_4SM904GMMA26MMA_64x128x16_F32F16F16_SSILNSO_5MajorE0ELSQ_0ELNSO_7ScaleInE1ELSR_1EEEEEENS4_6LayoutINS5_IJNSA_ILi2EEESB_SB_EEENS5_IJSB_NSA_ILi0EEESX_EEEEENS5_IJNS4_10UnderscoreES10_S10_EEEEENS4_23SM90_TMA_LOAD_MULTICASTENS4_14ComposedLayoutINS4_7SwizzleILi3ELi4ELi3EEENS4_18smem_ptr_flag_bitsILi16EEENSU_INS5_IJSC_SH_EEENS5_IJSH_SB_EEEEEEEvNS4_8identityENS4_13SM90_TMA_LOADES1C_vS1D_EENS_8epilogue10collective6detail29Sm90TmaWarpSpecializedAdapterINS1H_15DefaultEpilogueISJ_SK_SK_NS1G_6thread17LinearCombinationISJ_Li1EffLNS1L_9ScaleType4KindE0ELNS_15FloatRoundStyleE2ESJ_EENS1_15EpilogueDefaultEEEEEvvEEEEvNT_6ParamsE,"aw",@nobits
	.sectionflags	@""
	.align	16
	.zero		1024


//--------------------- .nv.shared.reserved.0     --------------------------
	.section	.nv.shared.reserved.0,"aw",@nobits
	.weak		__nv_reservedSMEM_offset_0_alias
	.size		__nv_reservedSMEM_offset_0_alias, 0, 0
	.other		__nv_reservedSMEM_offset_0_alias,@"STO_CUDA_RESERVED_SHARED STV_DEFAULT"
__nv_reservedSMEM_offset_0_alias:
	.zero		0


//--------------------- .nv.global                --------------------------
	.section	.nv.global,"aw",@nobits
.nv.global:
	.type		_ZN40_INTERNAL_55d59b42_4_k_cu_951b8c0a_319334cute1_E,@object
	.size		_ZN40_INTERNAL_55d59b42_4_k_cu_951b8c0a_319334cute1_E,(_ZN40_INTERNAL_55d59b42_4_k_cu_951b8c0a_319334cuda3std3__45__cpo6cbeginE - _ZN40_INTERNAL_55d59b42_4_k_cu_951b8c0a_319334cute1_E)
_ZN40_INTERNAL_55d59b42_4_k_cu_951b8c0a_319334cute1_E:
	.zero		1
	.type		_ZN40_INTERNAL_55d59b42_4_k_cu_951b8c0a_319334cuda3std3__45__cpo6cbeginE,@object
	.size		_ZN40_INTERNAL_55d59b42_4_k_cu_951b8c0a_319334cuda3std3__45__cpo6cbeginE,(_ZN40_INTERNAL_55d59b42_4_k_cu_951b8c0a_319334cuda3std3__48in_placeE - _ZN40_INTERNAL_55d59b42_4_k_cu_951b8c0a_319334cuda3std3__45__cpo6cbeginE)
_ZN40_INTERNAL_55d59b42_4_k_cu_951b8c0a_319334cuda3std3__45__cpo6cbeginE:
	.zero		1
	.type		_ZN40_INTERNAL_55d59b42_4_k_cu_951b8c0a_319334cuda3std3__48in_placeE,@object
	.size		_ZN40_INTERNAL_55d59b42_4_k_cu_951b8c0a_319334cuda3std3__48in_placeE,(_ZN40_INTERNAL_55d59b42_4_k_cu_951b8c0a_319334cuda3std6ranges3__45__cpo9iter_moveE - _ZN40_INTERNAL_55d59b42_4_k_cu_951b8c0a_319334cuda3std3__48in_placeE)
_ZN40_INTERNAL_55d59b42_4_k_cu_951b8c0a_319334cuda3std3__48in_placeE:
	.zero		1
	.type		_ZN40_INTERNAL_55d59b42_4_k_cu_951b8c0a_319334cuda3std6ranges3__45__cpo9iter_moveE,@object
	.size		_ZN40_INTERNAL_55d59b42_4_k_cu_951b8c0a_319334cuda3std6ranges3__45__cpo9iter_moveE,(_ZN40_INTERNAL_55d59b42_4_k_cu_951b8c0a_319334cuda3std3__45__cpo5beginE - _ZN40_INTERNAL_55d59b42_4_k_cu_951b8c0a_319334cuda3std6ranges3__45__cpo9iter_moveE)
_ZN40_INTERNAL_55d59b42_4_k_cu_951b8c0a_319334cuda3std6ranges3__45__cpo9iter_moveE:
	.zero		1
	.type		_ZN40_INTERNAL_55d59b42_4_k_cu_951b8c0a_319334cuda3std3__45__cpo5beginE,@object
	.size		_ZN40_INTERNAL_55d59b42_4_k_cu_951b8c0a_319334cuda3std3__45__cpo5beginE,(_ZN40_INTERNAL_55d59b42_4_k_cu_951b8c0a_319334cuda3std3__442_GLOBAL__N__55d59b42_4_k_cu_951b8c0a_319336ignoreE - _ZN40_INTERNAL_55d59b42_4_k_cu_951b8c0a_319334cuda3std3__45__cpo5beginE)
_ZN40_INTERNAL_55d59b42_4_k_cu_951b8c0a_319334cuda3std3__45__cpo5beginE:
	.zero		1
	.type		_ZN40_INTERNAL_55d59b42_4_k_cu_951b8c0a_319334cuda3std3__442_GLOBAL__N__55d59b42_4_k_cu_951b8c0a_319336ignoreE,@object
	.size		_ZN40_INTERNAL_55d59b42_4_k_cu_951b8c0a_319334cuda3std3__442_GLOBAL__N__55d59b42_4_k_cu_951b8c0a_319336ignoreE,(_ZN40_INTERNAL_55d59b42_4_k_cu_951b8c0a_319334cute7productE - _ZN40_INTERNAL_55d59b42_4_k_cu_951b8c0a_319334cuda3std3__442_GLOBAL__N__55d59b42_4_k_cu_951b8c0a_319336ignoreE)
_ZN40_INTERNAL_55d59b42_4_k_cu_951b8c0a_319334cuda3std3__442_GLOBAL__N__55d59b42_4_k_cu_951b8c0a_319336ignoreE:
	.zero		1
	.type		_ZN40_INTERNAL_55d59b42_4_k_cu_951b8c0a_319334cute7productE,@object
	.size		_ZN40_INTERNAL_55d59b42_4_k_cu_951b8c0a_319334cute7productE,(_ZN40_INTERNAL_55d59b42_4_k_cu_951b8c0a_319334cuda3std3__45__cpo3endE - _ZN40_INTERNAL_55d59b42_4_k_cu_951b8c0a_319334cute7productE)
_ZN40_INTERNAL_55d59b42_4_k_cu_951b8c0a_319334cute7productE:
	.zero		1
	.type		_ZN40_INTERNAL_55d59b42_4_k_cu_951b8c0a_319334cuda3std3__45__cpo3endE,@object
	.size		_ZN40_INTERNAL_55d59b42_4_k_cu_951b8c0a_319334cuda3std3__45__cpo3endE,(_ZN40_INTERNAL_55d59b42_4_k_cu_951b8c0a_319334cuda3std3__419piecewise_constructE - _ZN40_INTERNAL_55d59b42_4_k_cu_951b8c0a_319334cuda3std3__45__cpo3endE)
_ZN40_INTERNAL_55d59b42_4_k_cu_951b8c0a_319334cuda3std3__45__cpo3endE:
	.zero		1
	.type		_ZN40_INTERNAL_55d59b42_4_k_cu_951b8c0a_319334cuda3std3__419piecewise_constructE,@object
	.size		_ZN40_INTERNAL_55d59b42_4_k_cu_951b8c0a_319334cuda3std3__419piecewise_constructE,(_ZN40_INTERNAL_55d59b42_4_k_cu_951b8c0a_319334cuda3std3__45__cpo4cendE - _ZN40_INTERNAL_55d59b42_4_k_cu_951b8c0a_319334cuda3std3__419piecewise_constructE)
_ZN40_INTERNAL_55d59b42_4_k_cu_951b8c0a_319334cuda3std3__419piecewise_constructE:
	.zero		1
	.type		_ZN40_INTERNAL_55d59b42_4_k_cu_951b8c0a_319334cuda3std3__45__cpo4cendE,@object
	.size		_ZN40_INTERNAL_55d59b42_4_k_cu_951b8c0a_319334cuda3std3__45__cpo4cendE,(_ZN40_INTERNAL_55d59b42_4_k_cu_951b8c0a_319334cuda3std6ranges3__45__cpo4swapE - _ZN40_INTERNAL_55d59b42_4_k_cu_951b8c0a_319334cuda3std3__45__cpo4cendE)
_ZN40_INTERNAL_55d59b42_4_k_cu_951b8c0a_319334cuda3std3__45__cpo4cendE:
	.zero		1
	.type		_ZN40_INTERNAL_55d59b42_4_k_cu_951b8c0a_319334cuda3std6ranges3__45__cpo4swapE,@object
	.size		_ZN40_INTERNAL_55d59b42_4_k_cu_951b8c0a_319334cuda3std6ranges3__45__cpo4swapE,(.L_8 - _ZN40_INTERNAL_55d59b42_4_k_cu_951b8c0a_319334cuda3std6ranges3__45__cpo4swapE)
_ZN40_INTERNAL_55d59b42_4_k_cu_951b8c0a_319334cuda3std6ranges3__45__cpo4swapE:
	.zero		1
.L_8:


//--------------------- .nv.constant0._ZN7cutlass13device_kernelINS_4gemm6kernel13GemmUniversalIN4cute5tupleIJiiiiEEENS1_10collective13CollectiveMmaINS1_34MainloopSm90TmaGmmaWarpSpecializedILi4ENS5_IJNS4_1CILi1EEENSA_ILi8EEESB_EEENS1_35KernelTmaWarpSpecializedCooperativeEEENS5_IJNSA_ILi128EEESG_NSA_ILi64EEEEEENS_6half_tENS5_IJlSB_lEEESJ_SK_NS4_8TiledMMAINS4_8MMA_AtomIJNS4_4SM904GMMA26MMA_64x128x16_F32F16F16_SSILNSO_5MajorE0ELSQ_0ELNSO_7ScaleInE1ELSR_1EEEEEENS4_6LayoutINS5_IJNSA_ILi2EEESB_SB_EEENS5_IJSB_NSA_ILi0EEESX_EEEEENS5_IJNS4_10UnderscoreES10_S10_EEEEENS4_23SM90_TMA_LOAD_MULTICASTENS4_14ComposedLayoutINS4_7SwizzleILi3ELi4ELi3EEENS4_18smem_ptr_flag_bitsILi16EEENSU_INS5_IJSC_SH_EEENS5_IJSH_SB_EEEEEEEvNS4_8identityENS4_13SM90_TMA_LOADES1C_vS1D_EENS_8epilogue10collective6detail29Sm90TmaWarpSpecializedAdapterINS1H_15DefaultEpilogueISJ_SK_SK_NS1G_6thread17LinearCombinationISJ_Li1EffLNS1L_9ScaleType4KindE0ELNS_15FloatRoundStyleE2ESJ_EENS1_15EpilogueDefaultEEEEEvvEEEEvNT_6ParamsE --------------------------
	.section	.nv.constant0._ZN7cutlass13device_kernelINS_4gemm6kernel13GemmUniversalIN4cute5tupleIJiiiiEEENS1_10collective13CollectiveMmaINS1_34MainloopSm90TmaGmmaWarpSpecializedILi4ENS5_IJNS4_1CILi1EEENSA_ILi8EEESB_EEENS1_35KernelTmaWarpSpecializedCooperativeEEENS5_IJNSA_ILi128EEESG_NSA_ILi64EEEEEENS_6half_tENS5_IJlSB_lEEESJ_SK_NS4_8TiledMMAINS4_8MMA_AtomIJNS4_4SM904GMMA26MMA_64x128x16_F32F16F16_SSILNSO_5MajorE0ELSQ_0ELNSO_7ScaleInE1ELSR_1EEEEEENS4_6LayoutINS5_IJNSA_ILi2EEESB_SB_EEENS5_IJSB_NSA_ILi0EEESX_EEEEENS5_IJNS4_10UnderscoreES10_S10_EEEEENS4_23SM90_TMA_LOAD_MULTICASTENS4_14ComposedLayoutINS4_7SwizzleILi3ELi4ELi3EEENS4_18smem_ptr_flag_bitsILi16EEENSU_INS5_IJSC_SH_EEENS5_IJSH_SB_EEEEEEEvNS4_8identityENS4_13SM90_TMA_LOADES1C_vS1D_EENS_8epilogue10collective6detail29Sm90TmaWarpSpecializedAdapterINS1H_15DefaultEpilogueISJ_SK_SK_NS1G_6thread17LinearCombinationISJ_Li1EffLNS1L_9ScaleType4KindE0ELNS_15FloatRoundStyleE2ESJ_EENS1_15EpilogueDefaultEEEEEvvEEEEvNT_6ParamsE,"a",@progbits
	.sectionflags	@""
	.align	4
.nv.constant0._ZN7cutlass13device_kernelINS_4gemm6kernel13GemmUniversalIN4cute5tupleIJiiiiEEENS1_10collective13CollectiveMmaINS1_34MainloopSm90TmaGmmaWarpSpecializedILi4ENS5_IJNS4_1CILi1EEENSA_ILi8EEESB_EEENS1_35KernelTmaWarpSpecializedCooperativeEEENS5_IJNSA_ILi128EEESG_NSA_ILi64EEEEEENS_6half_tENS5_IJlSB_lEEESJ_SK_NS4_8TiledMMAINS4_8MMA_AtomIJNS4_4SM904GMMA26MMA_64x128x16_F32F16F16_SSILNSO_5MajorE0ELSQ_0ELNSO_7ScaleInE1ELSR_1EEEEEENS4_6LayoutINS5_IJNSA_ILi2EEESB_SB_EEENS5_IJSB_NSA_ILi0EEESX_EEEEENS5_IJNS4_10UnderscoreES10_S10_EEEEENS4_23SM90_TMA_LOAD_MULTICASTENS4_14ComposedLayoutINS4_7SwizzleILi3ELi4ELi3EEENS4_18smem_ptr_flag_bitsILi16EEENSU_INS5_IJSC_SH_EEENS5_IJSH_SB_EEEEEEEvNS4_8identityENS4_13SM90_TMA_LOADES1C_vS1D_EENS_8epilogue10collective6detail29Sm90TmaWarpSpecializedAdapterINS1H_15DefaultEpilogueISJ_SK_SK_NS1G_6thread17LinearCombinationISJ_Li1EffLNS1L_9ScaleType4KindE0ELNS_15FloatRoundStyleE2ESJ_EENS1_15EpilogueDefaultEEEEEvvEEEEvNT_6ParamsE:
	.zero		1664


//--------------------- SYMBOLS --------------------------

	.type		.nv.reservedSmem.offset0,@object
	.size		.nv.reservedSmem.offset0,0x4
	.type		__assertfail,@function
